	.target	sm_90a

	.elftype	@"ET_EXEC"


//--------------------- .note.nv.tkinfo           --------------------------
	.section	.note.nv.tkinfo,"",@"SHT_NOTE"
	.sectionflags	@"SHF_NOTE_NV_TKINFO"
	.tkinfo
        /*0018*/ 	.word	0x00000002
        /*0030*/ 	.string	""
        /*0030*/ 	.string	"ptxas"
        /*0030*/ 	.string	"Cuda compilation tools, release 13.0, V13.0.88"
        /*0030*/ 	.string	"Build cuda_13.0.r13.0/compiler.36424714_0"
        /*0030*/ 	.string	"-arch sm_90a -m 64 "



//--------------------- .note.nv.cuinfo           --------------------------
	.section	.note.nv.cuinfo,"",@"SHT_NOTE"
	.sectionflags	@"SHF_NOTE_NV_CUINFO"
        /*0018*/ 	.short	0x0002
        /*001a*/ 	.short	0x005a
        /*001c*/ 	.short	0x0082
	.zero		2


//--------------------- .nv.info                  --------------------------
	.section	.nv.info,"",@"SHT_CUDA_INFO"
	.align	4


	//----- nvinfo : EIATTR_REGCOUNT
	.align		4
        /*0000*/ 	.byte	0x04, 0x2f
        /*0002*/ 	.short	(.L_12 - .L_11)
	.align		4
.L_11:
        /*0004*/ 	.word	index@(_ZN7cutlass13device_kernelIN5flash19enable_sm80_to_sm89INS1_16FlashAttnFwdSm80INS1_25CollectiveMainloopFwdSm80ILi4ELi1ELb0EN4cute5tupleIJNS5_1CILi128EEENS7_ILi112EEENS7_ILi64EEEEEELi64ENS_6half_tEfNS_4arch4Sm80ELb1ELb0ELb1ELb1ELb0ELb1ELb1ELb0EEENS1_21CollectiveEpilogueFwdINS6_IJS8_SA_S9_EEENS6_IJNS7_ILi1EEESI_SI_EEESC_SE_Li128ELb1ELb1ELb0ELb0EEENS1_19SingleTileSchedulerILb1ELb0ELb1ELi128EEEEEEEEEvNT_6ParamsE)
        /*0008*/ 	.word	0x00000004


	//----- nvinfo : EIATTR_FRAME_SIZE
	.align		4
.L_12:
        /*000c*/ 	.byte	0x04, 0x11
        /*000e*/ 	.short	(.L_14 - .L_13)
	.align		4
.L_13:
        /*0010*/ 	.word	index@(_ZN7cutlass13device_kernelIN5flash19enable_sm80_to_sm89INS1_16FlashAttnFwdSm80INS1_25CollectiveMainloopFwdSm80ILi4ELi1ELb0EN4cute5tupleIJNS5_1CILi128EEENS7_ILi112EEENS7_ILi64EEEEEELi64ENS_6half_tEfNS_4arch4Sm80ELb1ELb0ELb1ELb1ELb0ELb1ELb1ELb0EEENS1_21CollectiveEpilogueFwdINS6_IJS8_SA_S9_EEENS6_IJNS7_ILi1EEESI_SI_EEESC_SE_Li128ELb1ELb1ELb0ELb0EEENS1_19SingleTileSchedulerILb1ELb0ELb1ELi128EEEEEEEEEvNT_6ParamsE)
        /*0014*/ 	.word	0x00000000


	//----- nvinfo : EIATTR_REGCOUNT
	.align		4
.L_14:
        /*0018*/ 	.byte	0x04, 0x2f
        /*001a*/ 	.short	(.L_16 - .L_15)
	.align		4
.L_15:
        /*001c*/ 	.word	index@(_ZN7cutlass13device_kernelIN5flash19enable_sm80_to_sm89INS1_16FlashAttnFwdSm80INS1_25CollectiveMainloopFwdSm80ILi4ELi1ELb0EN4cute5tupleIJNS5_1CILi128EEENS7_ILi112EEENS7_ILi64EEEEEELi64ENS_6half_tEfNS_4arch4Sm80ELb1ELb0ELb1ELb1ELb0ELb0ELb1ELb0EEENS1_21CollectiveEpilogueFwdINS6_IJS8_SA_S9_EEENS6_IJNS7_ILi1EEESI_SI_EEESC_SE_Li128ELb1ELb1ELb0ELb0EEENS1_19SingleTileSchedulerILb1ELb0ELb1ELi128EEEEEEEEEvNT_6ParamsE)
        /*0020*/ 	.word	0x00000004


	//----- nvinfo : EIATTR_FRAME_SIZE
	.align		4
.L_16:
        /*0024*/ 	.byte	0x04, 0x11
        /*0026*/ 	.short	(.L_18 - .L_17)
	.align		4
.L_17:
        /*0028*/ 	.word	index@(_ZN7cutlass13device_kernelIN5flash19enable_sm80_to_sm89INS1_16FlashAttnFwdSm80INS1_25CollectiveMainloopFwdSm80ILi4ELi1ELb0EN4cute5tupleIJNS5_1CILi128EEENS7_ILi112EEENS7_ILi64EEEEEELi64ENS_6half_tEfNS_4arch4Sm80ELb1ELb0ELb1ELb1ELb0ELb0ELb1ELb0EEENS1_21CollectiveEpilogueFwdINS6_IJS8_SA_S9_EEENS6_IJNS7_ILi1EEESI_SI_EEESC_SE_Li128ELb1ELb1ELb0ELb0EEENS1_19SingleTileSchedulerILb1ELb0ELb1ELi128EEEEEEEEEvNT_6ParamsE)
        /*002c*/ 	.word	0x00000000


	//----- nvinfo : EIATTR_REGCOUNT
	.align		4
.L_18:
        /*0030*/ 	.byte	0x04, 0x2f
        /*0032*/ 	.short	(.L_20 - .L_19)
	.align		4
.L_19:
        /*0034*/ 	.word	index@(_ZN7cutlass13device_kernelIN5flash19enable_sm80_to_sm89INS1_16FlashAttnFwdSm80INS1_25CollectiveMainloopFwdSm80ILi4ELi1ELb0EN4cute5tupleIJNS5_1CILi128EEENS7_ILi112EEENS7_ILi64EEEEEELi64ENS_6half_tEfNS_4arch4Sm80ELb1ELb0ELb1ELb0ELb0ELb0ELb1ELb0EEENS1_21CollectiveEpilogueFwdINS6_IJS8_SA_S9_EEENS6_IJNS7_ILi1EEESI_SI_EEESC_SE_Li128ELb0ELb1ELb0ELb0EEENS1_30DynamicPersistentTileSchedulerILi128ELi128ELb0ELb1ELb0EEEEEEEEEvNT_6ParamsE)
        /*0038*/ 	.word	0x00000004


	//----- nvinfo : EIATTR_FRAME_SIZE
	.align		4
.L_20:
        /*003c*/ 	.byte	0x04, 0x11
        /*003e*/ 	.short	(.L_22 - .L_21)
	.align		4
.L_21:
        /*0040*/ 	.word	index@(_ZN7cutlass13device_kernelIN5flash19enable_sm80_to_sm89INS1_16FlashAttnFwdSm80INS1_25CollectiveMainloopFwdSm80ILi4ELi1ELb0EN4cute5tupleIJNS5_1CILi128EEENS7_ILi112EEENS7_ILi64EEEEEELi64ENS_6half_tEfNS_4arch4Sm80ELb1ELb0ELb1ELb0ELb0ELb0ELb1ELb0EEENS1_21CollectiveEpilogueFwdINS6_IJS8_SA_S9_EEENS6_IJNS7_ILi1EEESI_SI_EEESC_SE_Li128ELb0ELb1ELb0ELb0EEENS1_30DynamicPersistentTileSchedulerILi128ELi128ELb0ELb1ELb0EEEEEEEEEvNT_6ParamsE)
        /*0044*/ 	.word	0x00000000


	//----- nvinfo : EIATTR_REGCOUNT
	.align		4
.L_22:
        /*0048*/ 	.byte	0x04, 0x2f
        /*004a*/ 	.short	(.L_24 - .L_23)
	.align		4
.L_23:
        /*004c*/ 	.word	index@(_ZN7cutlass13device_kernelIN5flash19enable_sm80_to_sm89INS1_16FlashAttnFwdSm80INS1_25CollectiveMainloopFwdSm80ILi4ELi1ELb0EN4cute5tupleIJNS5_1CILi128EEENS7_ILi96EEENS7_ILi64EEEEEELi64ENS_6half_tEfNS_4arch4Sm80ELb0ELb1ELb1ELb1ELb0ELb1ELb1ELb0EEENS1_21CollectiveEpilogueFwdINS6_IJS8_SA_S9_EEENS6_IJNS7_ILi1EEESI_SI_EEESC_SE_Li128ELb1ELb1ELb0ELb0EEENS1_19SingleTileSchedulerILb1ELb0ELb1ELi128EEEEEEEEEvNT_6ParamsE)
        /*0050*/ 	.word	0x00000004


	//----- nvinfo : EIATTR_FRAME_SIZE
	.align		4
.L_24:
        /*0054*/ 	.byte	0x04, 0x11
        /*0056*/ 	.short	(.L_26 - .L_25)
	.align		4
.L_25:
        /*0058*/ 	.word	index@(_ZN7cutlass13device_kernelIN5flash19enable_sm80_to_sm89INS1_16FlashAttnFwdSm80INS1_25CollectiveMainloopFwdSm80ILi4ELi1ELb0EN4cute5tupleIJNS5_1CILi128EEENS7_ILi96EEENS7_ILi64EEEEEELi64ENS_6half_tEfNS_4arch4Sm80ELb0ELb1ELb1ELb1ELb0ELb1ELb1ELb0EEENS1_21CollectiveEpilogueFwdINS6_IJS8_SA_S9_EEENS6_IJNS7_ILi1EEESI_SI_EEESC_SE_Li128ELb1ELb1ELb0ELb0EEENS1_19SingleTileSchedulerILb1ELb0ELb1ELi128EEEEEEEEEvNT_6ParamsE)
        /*005c*/ 	.word	0x00000000


	//----- nvinfo : EIATTR_REGCOUNT
	.align		4
.L_26:
        /*0060*/ 	.byte	0x04, 0x2f
        /*0062*/ 	.short	(.L_28 - .L_27)
	.align		4
.L_27:
        /*0064*/ 	.word	index@(_ZN7cutlass13device_kernelIN5flash19enable_sm80_to_sm89INS1_16FlashAttnFwdSm80INS1_25CollectiveMainloopFwdSm80ILi4ELi1ELb0EN4cute5tupleIJNS5_1CILi128EEENS7_ILi96EEENS7_ILi64EEEEEELi64ENS_6half_tEfNS_4arch4Sm80ELb0ELb1ELb1ELb1ELb0ELb0ELb1ELb0EEENS1_21CollectiveEpilogueFwdINS6_IJS8_SA_S9_EEENS6_IJNS7_ILi1EEESI_SI_EEESC_SE_Li128ELb1ELb1ELb0ELb0EEENS1_19SingleTileSchedulerILb1ELb0ELb1ELi128EEEEEEEEEvNT_6ParamsE)
        /*0068*/ 	.word	0x00000004


	//----- nvinfo : EIATTR_FRAME_SIZE
	.align		4
.L_28:
        /*006c*/ 	.byte	0x04, 0x11
        /*006e*/ 	.short	(.L_30 - .L_29)
	.align		4
.L_29:
        /*0070*/ 	.word	index@(_ZN7cutlass13device_kernelIN5flash19enable_sm80_to_sm89INS1_16FlashAttnFwdSm80INS1_25CollectiveMainloopFwdSm80ILi4ELi1ELb0EN4cute5tupleIJNS5_1CILi128EEENS7_ILi96EEENS7_ILi64EEEEEELi64ENS_6half_tEfNS_4arch4Sm80ELb0ELb1ELb1ELb1ELb0ELb0ELb1ELb0EEENS1_21CollectiveEpilogueFwdINS6_IJS8_SA_S9_EEENS6_IJNS7_ILi1EEESI_SI_EEESC_SE_Li128ELb1ELb1ELb0ELb0EEENS1_19SingleTileSchedulerILb1ELb0ELb1ELi128EEEEEEEEEvNT_6ParamsE)
        /*0074*/ 	.word	0x00000000


	//----- nvinfo : EIATTR_REGCOUNT
	.align		4
.L_30:
        /*0078*/ 	.byte	0x04, 0x2f
        /*007a*/ 	.short	(.L_32 - .L_31)
	.align		4
.L_31:
        /*007c*/ 	.word	index@(_ZN7cutlass13device_kernelIN5flash19enable_sm80_to_sm89INS1_16FlashAttnFwdSm80INS1_25CollectiveMainloopFwdSm80ILi4ELi1ELb0EN4cute5tupleIJNS5_1CILi128EEENS7_ILi96EEENS7_ILi64EEEEEELi64ENS_6half_tEfNS_4arch4Sm80ELb0ELb1ELb1ELb0ELb0ELb0ELb1ELb0EEENS1_21CollectiveEpilogueFwdINS6_IJS8_SA_S9_EEENS6_IJNS7_ILi1EEESI_SI_EEESC_SE_Li128ELb0ELb1ELb0ELb0EEENS1_19SingleTileSchedulerILb0ELb0ELb1ELi128EEEEEEEEEvNT_6ParamsE)
        /*0080*/ 	.word	0x00000004


	//----- nvinfo : EIATTR_FRAME_SIZE
	.align		4
.L_32:
        /*0084*/ 	.byte	0x04, 0x11
        /*0086*/ 	.short	(.L_34 - .L_33)
	.align		4
.L_33:
        /*0088*/ 	.word	index@(_ZN7cutlass13device_kernelIN5flash19enable_sm80_to_sm89INS1_16FlashAttnFwdSm80INS1_25CollectiveMainloopFwdSm80ILi4ELi1ELb0EN4cute5tupleIJNS5_1CILi128EEENS7_ILi96EEENS7_ILi64EEEEEELi64ENS_6half_tEfNS_4arch4Sm80ELb0ELb1ELb1ELb0ELb0ELb0ELb1ELb0EEENS1_21CollectiveEpilogueFwdINS6_IJS8_SA_S9_EEENS6_IJNS7_ILi1EEESI_SI_EEESC_SE_Li128ELb0ELb1ELb0ELb0EEENS1_19SingleTileSchedulerILb0ELb0ELb1ELi128EEEEEEEEEvNT_6ParamsE)
        /*008c*/ 	.word	0x00000000


	//----- nvinfo : EIATTR_REGCOUNT
	.align		4
.L_34:
        /*0090*/ 	.byte	0x04, 0x2f
        /*0092*/ 	.short	(.L_36 - .L_35)
	.align		4
.L_35:
        /*0094*/ 	.word	index@(_ZN7cutlass13device_kernelIN5flash19enable_sm80_to_sm89INS1_16FlashAttnFwdSm80INS1_25CollectiveMainloopFwdSm80ILi4ELi1ELb0EN4cute5tupleIJNS5_1CILi128EEENS7_ILi112EEENS7_ILi64EEEEEELi64ENS_6half_tEfNS_4arch4Sm80ELb0ELb0ELb1ELb1ELb0ELb1ELb1ELb0EEENS1_21CollectiveEpilogueFwdINS6_IJS8_SA_S9_EEENS6_IJNS7_ILi1EEESI_SI_EEESC_SE_Li128ELb1ELb1ELb0ELb0EEENS1_19SingleTileSchedulerILb1ELb0ELb1ELi128EEEEEEEEEvNT_6ParamsE)
        /*0098*/ 	.word	0x00000004


	//----- nvinfo : EIATTR_FRAME_SIZE
	.align		4
.L_36:
        /*009c*/ 	.byte	0x04, 0x11
        /*009e*/ 	.short	(.L_38 - .L_37)
	.align		4
.L_37:
        /*00a0*/ 	.word	index@(_ZN7cutlass13device_kernelIN5flash19enable_sm80_to_sm89INS1_16FlashAttnFwdSm80INS1_25CollectiveMainloopFwdSm80ILi4ELi1ELb0EN4cute5tupleIJNS5_1CILi128EEENS7_ILi112EEENS7_ILi64EEEEEELi64ENS_6half_tEfNS_4arch4Sm80ELb0ELb0ELb1ELb1ELb0ELb1ELb1ELb0EEENS1_21CollectiveEpilogueFwdINS6_IJS8_SA_S9_EEENS6_IJNS7_ILi1EEESI_SI_EEESC_SE_Li128ELb1ELb1ELb0ELb0EEENS1_19SingleTileSchedulerILb1ELb0ELb1ELi128EEEEEEEEEvNT_6ParamsE)
        /*00a4*/ 	.word	0x00000000


	//----- nvinfo : EIATTR_REGCOUNT
	.align		4
.L_38:
        /*00a8*/ 	.byte	0x04, 0x2f
        /*00aa*/ 	.short	(.L_40 - .L_39)
	.align		4
.L_39:
        /*00ac*/ 	.word	index@(_ZN7cutlass13device_kernelIN5flash19enable_sm80_to_sm89INS1_16FlashAttnFwdSm80INS1_25CollectiveMainloopFwdSm80ILi4ELi1ELb0EN4cute5tupleIJNS5_1CILi128EEENS7_ILi112EEENS7_ILi64EEEEEELi64ENS_6half_tEfNS_4arch4Sm80ELb0ELb0ELb1ELb1ELb0ELb0ELb1ELb0EEENS1_21CollectiveEpilogueFwdINS6_IJS8_SA_S9_EEENS6_IJNS7_ILi1EEESI_SI_EEESC_SE_Li128ELb1ELb1ELb0ELb0EEENS1_19SingleTileSchedulerILb1ELb0ELb1ELi128EEEEEEEEEvNT_6ParamsE)
        /*00b0*/ 	.word	0x00000004


	//----- nvinfo : EIATTR_FRAME_SIZE
	.align		4
.L_40:
        /*00b4*/ 	.byte	0x04, 0x11
        /*00b6*/ 	.short	(.L_42 - .L_41)
	.align		4
.L_41:
        /*00b8*/ 	.word	index@(_ZN7cutlass13device_kernelIN5flash19enable_sm80_to_sm89INS1_16FlashAttnFwdSm80INS1_25CollectiveMainloopFwdSm80ILi4ELi1ELb0EN4cute5tupleIJNS5_1CILi128EEENS7_ILi112EEENS7_ILi64EEEEEELi64ENS_6half_tEfNS_4arch4Sm80ELb0ELb0ELb1ELb1ELb0ELb0ELb1ELb0EEENS1_21CollectiveEpilogueFwdINS6_IJS8_SA_S9_EEENS6_IJNS7_ILi1EEESI_SI_EEESC_SE_Li128ELb1ELb1ELb0ELb0EEENS1_19SingleTileSchedulerILb1ELb0ELb1ELi128EEEEEEEEEvNT_6ParamsE)
        /*00bc*/ 	.word	0x00000000


	//----- nvinfo : EIATTR_REGCOUNT
	.align		4
.L_42:
        /*00c0*/ 	.byte	0x04, 0x2f
        /*00c2*/ 	.short	(.L_44 - .L_43)
	.align		4
.L_43:
        /*00c4*/ 	.word	index@(_ZN7cutlass13device_kernelIN5flash19enable_sm80_to_sm89INS1_16FlashAttnFwdSm80INS1_25CollectiveMainloopFwdSm80ILi4ELi1ELb0EN4cute5tupleIJNS5_1CILi128EEENS7_ILi112EEENS7_ILi64EEEEEELi64ENS_6half_tEfNS_4arch4Sm80ELb0ELb0ELb1ELb0ELb0ELb0ELb1ELb0EEENS1_21CollectiveEpilogueFwdINS6_IJS8_SA_S9_EEENS6_IJNS7_ILi1EEESI_SI_EEESC_SE_Li128ELb0ELb1ELb0ELb0EEENS1_19SingleTileSchedulerILb0ELb0ELb1ELi128EEEEEEEEEvNT_6ParamsE)
        /*00c8*/ 	.word	0x00000004


	//----- nvinfo : EIATTR_FRAME_SIZE
	.align		4
.L_44:
        /*00cc*/ 	.byte	0x04, 0x11
        /*00ce*/ 	.short	(.L_46 - .L_45)
	.align		4
.L_45:
        /*00d0*/ 	.word	index@(_ZN7cutlass13device_kernelIN5flash19enable_sm80_to_sm89INS1_16FlashAttnFwdSm80INS1_25CollectiveMainloopFwdSm80ILi4ELi1ELb0EN4cute5tupleIJNS5_1CILi128EEENS7_ILi112EEENS7_ILi64EEEEEELi64ENS_6half_tEfNS_4arch4Sm80ELb0ELb0ELb1ELb0ELb0ELb0ELb1ELb0EEENS1_21CollectiveEpilogueFwdINS6_IJS8_SA_S9_EEENS6_IJNS7_ILi1EEESI_SI_EEESC_SE_Li128ELb0ELb1ELb0ELb0EEENS1_19SingleTileSchedulerILb0ELb0ELb1ELi128EEEEEEEEEvNT_6ParamsE)
        /*00d4*/ 	.word	0x00000000


	//----- nvinfo : EIATTR_MIN_STACK_SIZE
	.align		4
.L_46:
        /*00d8*/ 	.byte	0x04, 0x12
        /*00da*/ 	.short	(.L_48 - .L_47)
	.align		4
.L_47:
        /*00dc*/ 	.word	index@(_ZN7cutlass13device_kernelIN5flash19enable_sm80_to_sm89INS1_16FlashAttnFwdSm80INS1_25CollectiveMainloopFwdSm80ILi4ELi1ELb0EN4cute5tupleIJNS5_1CILi128EEENS7_ILi112EEENS7_ILi64EEEEEELi64ENS_6half_tEfNS_4arch4Sm80ELb0ELb0ELb1ELb0ELb0ELb0ELb1ELb0EEENS1_21CollectiveEpilogueFwdINS6_IJS8_SA_S9_EEENS6_IJNS7_ILi1EEESI_SI_EEESC_SE_Li128ELb0ELb1ELb0ELb0EEENS1_19SingleTileSchedulerILb0ELb0ELb1ELi128EEEEEEEEEvNT_6ParamsE)
        /*00e0*/ 	.word	0x00000000


	//----- nvinfo : EIATTR_MIN_STACK_SIZE
	.align		4
.L_48:
        /*00e4*/ 	.byte	0x04, 0x12
        /*00e6*/ 	.short	(.L_50 - .L_49)
	.align		4
.L_49:
        /*00e8*/ 	.word	index@(_ZN7cutlass13device_kernelIN5flash19enable_sm80_to_sm89INS1_16FlashAttnFwdSm80INS1_25CollectiveMainloopFwdSm80ILi4ELi1ELb0EN4cute5tupleIJNS5_1CILi128EEENS7_ILi112EEENS7_ILi64EEEEEELi64ENS_6half_tEfNS_4arch4Sm80ELb0ELb0ELb1ELb1ELb0ELb0ELb1ELb0EEENS1_21CollectiveEpilogueFwdINS6_IJS8_SA_S9_EEENS6_IJNS7_ILi1EEESI_SI_EEESC_SE_Li128ELb1ELb1ELb0ELb0EEENS1_19SingleTileSchedulerILb1ELb0ELb1ELi128EEEEEEEEEvNT_6ParamsE)
        /*00ec*/ 	.word	0x00000000


	//----- nvinfo : EIATTR_MIN_STACK_SIZE
	.align		4
.L_50:
        /*00f0*/ 	.byte	0x04, 0x12
        /*00f2*/ 	.short	(.L_52 - .L_51)
	.align		4
.L_51:
        /*00f4*/ 	.word	index@(_ZN7cutlass13device_kernelIN5flash19enable_sm80_to_sm89INS1_16FlashAttnFwdSm80INS1_25CollectiveMainloopFwdSm80ILi4ELi1ELb0EN4cute5tupleIJNS5_1CILi128EEENS7_ILi112EEENS7_ILi64EEEEEELi64ENS_6half_tEfNS_4arch4Sm80ELb0ELb0ELb1ELb1ELb0ELb1ELb1ELb0EEENS1_21CollectiveEpilogueFwdINS6_IJS8_SA_S9_EEENS6_IJNS7_ILi1EEESI_SI_EEESC_SE_Li128ELb1ELb1ELb0ELb0EEENS1_19SingleTileSchedulerILb1ELb0ELb1ELi128EEEEEEEEEvNT_6ParamsE)
        /*00f8*/ 	.word	0x00000000


	//----- nvinfo : EIATTR_MIN_STACK_SIZE
	.align		4
.L_52:
        /*00fc*/ 	.byte	0x04, 0x12
        /*00fe*/ 	.short	(.L_54 - .L_53)
	.align		4
.L_53:
        /*0100*/ 	.word	index@(_ZN7cutlass13device_kernelIN5flash19enable_sm80_to_sm89INS1_16FlashAttnFwdSm80INS1_25CollectiveMainloopFwdSm80ILi4ELi1ELb0EN4cute5tupleIJNS5_1CILi128EEENS7_ILi96EEENS7_ILi64EEEEEELi64ENS_6half_tEfNS_4arch4Sm80ELb0ELb1ELb1ELb0ELb0ELb0ELb1ELb0EEENS1_21CollectiveEpilogueFwdINS6_IJS8_SA_S9_EEENS6_IJNS7_ILi1EEESI_SI_EEESC_SE_Li128ELb0ELb1ELb0ELb0EEENS1_19SingleTileSchedulerILb0ELb0ELb1ELi128EEEEEEEEEvNT_6ParamsE)
        /*0104*/ 	.word	0x00000000


	//----- nvinfo : EIATTR_MIN_STACK_SIZE
	.align		4
.L_54:
        /*0108*/ 	.byte	0x04, 0x12
        /*010a*/ 	.short	(.L_56 - .L_55)
	.align		4
.L_55:
        /*010c*/ 	.word	index@(_ZN7cutlass13device_kernelIN5flash19enable_sm80_to_sm89INS1_16FlashAttnFwdSm80INS1_25CollectiveMainloopFwdSm80ILi4ELi1ELb0EN4cute5tupleIJNS5_1CILi128EEENS7_ILi96EEENS7_ILi64EEEEEELi64ENS_6half_tEfNS_4arch4Sm80ELb0ELb1ELb1ELb1ELb0ELb0ELb1ELb0EEENS1_21CollectiveEpilogueFwdINS6_IJS8_SA_S9_EEENS6_IJNS7_ILi1EEESI_SI_EEESC_SE_Li128ELb1ELb1ELb0ELb0EEENS1_19SingleTileSchedulerILb1ELb0ELb1ELi128EEEEEEEEEvNT_6ParamsE)
        /*0110*/ 	.word	0x00000000


	//----- nvinfo : EIATTR_MIN_STACK_SIZE
	.align		4
.L_56:
        /*0114*/ 	.byte	0x04, 0x12
        /*0116*/ 	.short	(.L_58 - .L_57)
	.align		4
.L_57:
        /*0118*/ 	.word	index@(_ZN7cutlass13device_kernelIN5flash19enable_sm80_to_sm89INS1_16FlashAttnFwdSm80INS1_25CollectiveMainloopFwdSm80ILi4ELi1ELb0EN4cute5tupleIJNS5_1CILi128EEENS7_ILi96EEENS7_ILi64EEEEEELi64ENS_6half_tEfNS_4arch4Sm80ELb0ELb1ELb1ELb1ELb0ELb1ELb1ELb0EEENS1_21CollectiveEpilogueFwdINS6_IJS8_SA_S9_EEENS6_IJNS7_ILi1EEESI_SI_EEESC_SE_Li128ELb1ELb1ELb0ELb0EEENS1_19SingleTileSchedulerILb1ELb0ELb1ELi128EEEEEEEEEvNT_6ParamsE)
        /*011c*/ 	.word	0x00000000


	//----- nvinfo : EIATTR_MIN_STACK_SIZE
	.align		4
.L_58:
        /*0120*/ 	.byte	0x04, 0x12
        /*0122*/ 	.short	(.L_60 - .L_59)
	.align		4
.L_59:
        /*0124*/ 	.word	index@(_ZN7cutlass13device_kernelIN5flash19enable_sm80_to_sm89INS1_16FlashAttnFwdSm80INS1_25CollectiveMainloopFwdSm80ILi4ELi1ELb0EN4cute5tupleIJNS5_1CILi128EEENS7_ILi112EEENS7_ILi64EEEEEELi64ENS_6half_tEfNS_4arch4Sm80ELb1ELb0ELb1ELb0ELb0ELb0ELb1ELb0EEENS1_21CollectiveEpilogueFwdINS6_IJS8_SA_S9_EEENS6_IJNS7_ILi1EEESI_SI_EEESC_SE_Li128ELb0ELb1ELb0ELb0EEENS1_30DynamicPersistentTileSchedulerILi128ELi128ELb0ELb1ELb0EEEEEEEEEvNT_6ParamsE)
        /*0128*/ 	.word	0x00000000


	//----- nvinfo : EIATTR_MIN_STACK_SIZE
	.align		4
.L_60:
        /*012c*/ 	.byte	0x04, 0x12
        /*012e*/ 	.short	(.L_62 - .L_61)
	.align		4
.L_61:
        /*0130*/ 	.word	index@(_ZN7cutlass13device_kernelIN5flash19enable_sm80_to_sm89INS1_16FlashAttnFwdSm80INS1_25CollectiveMainloopFwdSm80ILi4ELi1ELb0EN4cute5tupleIJNS5_1CILi128EEENS7_ILi112EEENS7_ILi64EEEEEELi64ENS_6half_tEfNS_4arch4Sm80ELb1ELb0ELb1ELb1ELb0ELb0ELb1ELb0EEENS1_21CollectiveEpilogueFwdINS6_IJS8_SA_S9_EEENS6_IJNS7_ILi1EEESI_SI_EEESC_SE_Li128ELb1ELb1ELb0ELb0EEENS1_19SingleTileSchedulerILb1ELb0ELb1ELi128EEEEEEEEEvNT_6ParamsE)
        /*0134*/ 	.word	0x00000000


	//----- nvinfo : EIATTR_MIN_STACK_SIZE
	.align		4
.L_62:
        /*0138*/ 	.byte	0x04, 0x12
        /*013a*/ 	.short	(.L_64 - .L_63)
	.align		4
.L_63:
        /*013c*/ 	.word	index@(_ZN7cutlass13device_kernelIN5flash19enable_sm80_to_sm89INS1_16FlashAttnFwdSm80INS1_25CollectiveMainloopFwdSm80ILi4ELi1ELb0EN4cute5tupleIJNS5_1CILi128EEENS7_ILi112EEENS7_ILi64EEEEEELi64ENS_6half_tEfNS_4arch4Sm80ELb1ELb0ELb1ELb1ELb0ELb1ELb1ELb0EEENS1_21CollectiveEpilogueFwdINS6_IJS8_SA_S9_EEENS6_IJNS7_ILi1EEESI_SI_EEESC_SE_Li128ELb1ELb1ELb0ELb0EEENS1_19SingleTileSchedulerILb1ELb0ELb1ELi128EEEEEEEEEvNT_6ParamsE)
        /*0140*/ 	.word	0x00000000
.L_64:


//--------------------- .nv.compat                --------------------------
	.section	.nv.compat,"",@"SHT_CUDA_COMPAT_INFO"
	.align	4
        /*0000*/ 	.byte	0x02, 0x09, 0x01, 0x00, 0x02, 0x02, 0x01, 0x00, 0x02, 0x05, 0x05, 0x00, 0x03, 0x07, 0x01, 0x01
        /*0010*/ 	.byte	0x02, 0x03, 0x00, 0x00, 0x02, 0x06, 0x01, 0x00, 0x04, 0x0b, 0x08, 0x00, 0x00, 0x00, 0x00, 0x00
        /*0020*/ 	.byte	0x00, 0x00, 0x00, 0x00


//--------------------- .nv.info._ZN7cutlass13device_kernelIN5flash19enable_sm80_to_sm89INS1_16FlashAttnFwdSm80INS1_25CollectiveMainloopFwdSm80ILi4ELi1ELb0EN4cute5tupleIJNS5_1CILi128EEENS7_ILi112EEENS7_ILi64EEEEEELi64ENS_6half_tEfNS_4arch4Sm80ELb0ELb0ELb1ELb0ELb0ELb0ELb1ELb0EEENS1_21CollectiveEpilogueFwdINS6_IJS8_SA_S9_EEENS6_IJNS7_ILi1EEESI_SI_EEESC_SE_Li128ELb0ELb1ELb0ELb0EEENS1_19SingleTileSchedulerILb0ELb0ELb1ELi128EEEEEEEEEvNT_6ParamsE --------------------------
	.section	.nv.info._ZN7cutlass13device_kernelIN5flash19enable_sm80_to_sm89INS1_16FlashAttnFwdSm80INS1_25CollectiveMainloopFwdSm80ILi4ELi1ELb0EN4cute5tupleIJNS5_1CILi128EEENS7_ILi112EEENS7_ILi64EEEEEELi64ENS_6half_tEfNS_4arch4Sm80ELb0ELb0ELb1ELb0ELb0ELb0ELb1ELb0EEENS1_21CollectiveEpilogueFwdINS6_IJS8_SA_S9_EEENS6_IJNS7_ILi1EEESI_SI_EEESC_SE_Li128ELb0ELb1ELb0ELb0EEENS1_19SingleTileSchedulerILb0ELb0ELb1ELi128EEEEEEEEEvNT_6ParamsE,"",@"SHT_CUDA_INFO"
	.sectionflags	@""
	.align	4


	//----- nvinfo : EIATTR_CUDA_API_VERSION
	.align		4
        /*0000*/ 	.byte	0x04, 0x37
        /*0002*/ 	.short	(.L_66 - .L_65)
.L_65:
        /*0004*/ 	.word	0x00000082


	//----- nvinfo : EIATTR_KPARAM_INFO
	.align		4
.L_66:
        /*0008*/ 	.byte	0x04, 0x17
        /*000a*/ 	.short	(.L_68 - .L_67)
.L_67:
        /*000c*/ 	.word	0x00000000
        /*0010*/ 	.short	0x0000
        /*0012*/ 	.short	0x0000
        /*0014*/ 	.byte	0x00, 0xf0, 0x61, 0x10


	//----- nvinfo : EIATTR_SPARSE_MMA_MASK
	.align		4
.L_68:
        /*0018*/ 	.byte	0x03, 0x50
        /*001a*/ 	.short	0x0000


	//----- nvinfo : EIATTR_MAXREG_COUNT
	.align		4
        /*001c*/ 	.byte	0x03, 0x1b
        /*001e*/ 	.short	0x00ff


	//----- nvinfo : EIATTR_MERCURY_ISA_VERSION
	.align		4
        /*0020*/ 	.byte	0x03, 0x5f
        /*0022*/ 	.short	0x0101


	//----- nvinfo : EIATTR_EXIT_INSTR_OFFSETS
	.align		4
        /*0024*/ 	.byte	0x04, 0x1c
        /*0026*/ 	.short	(.L_70 - .L_69)


	//   ....[0]....
.L_69:
        /*0028*/ 	.word	0x00000010


	//----- nvinfo : EIATTR_MAX_THREADS
	.align		4
.L_70:
        /*002c*/ 	.byte	0x04, 0x05
        /*002e*/ 	.short	(.L_72 - .L_71)
.L_71:
        /*0030*/ 	.word	0x00000080
        /*0034*/ 	.word	0x00000001
        /*0038*/ 	.word	0x00000001


	//----- nvinfo : EIATTR_CBANK_PARAM_SIZE
	.align		4
.L_72:
        /*003c*/ 	.byte	0x03, 0x19
        /*003e*/ 	.short	0x0418


	//----- nvinfo : EIATTR_PARAM_CBANK
	.align		4
        /*0040*/ 	.byte	0x04, 0x0a
        /*0042*/ 	.short	(.L_74 - .L_73)
	.align		4
.L_73:
        /*0044*/ 	.word	index@(.nv.constant0._ZN7cutlass13device_kernelIN5flash19enable_sm80_to_sm89INS1_16FlashAttnFwdSm80INS1_25CollectiveMainloopFwdSm80ILi4ELi1ELb0EN4cute5tupleIJNS5_1CILi128EEENS7_ILi112EEENS7_ILi64EEEEEELi64ENS_6half_tEfNS_4arch4Sm80ELb0ELb0ELb1ELb0ELb0ELb0ELb1ELb0EEENS1_21CollectiveEpilogueFwdINS6_IJS8_SA_S9_EEENS6_IJNS7_ILi1EEESI_SI_EEESC_SE_Li128ELb0ELb1ELb0ELb0EEENS1_19SingleTileSchedulerILb0ELb0ELb1ELi128EEEEEEEEEvNT_6ParamsE)
        /*0048*/ 	.short	0x0210
        /*004a*/ 	.short	0x0418


	//----- nvinfo : EIATTR_SW_WAR
	.align		4
.L_74:
        /*004c*/ 	.byte	0x04, 0x36
        /*004e*/ 	.short	(.L_76 - .L_75)
.L_75:
        /*0050*/ 	.word	0x00000008
.L_76:


//--------------------- .nv.info._ZN7cutlass13device_kernelIN5flash19enable_sm80_to_sm89INS1_16FlashAttnFwdSm80INS1_25CollectiveMainloopFwdSm80ILi4ELi1ELb0EN4cute5tupleIJNS5_1CILi128EEENS7_ILi112EEENS7_ILi64EEEEEELi64ENS_6half_tEfNS_4arch4Sm80ELb0ELb0ELb1ELb1ELb0ELb0ELb1ELb0EEENS1_21CollectiveEpilogueFwdINS6_IJS8_SA_S9_EEENS6_IJNS7_ILi1EEESI_SI_EEESC_SE_Li128ELb1ELb1ELb0ELb0EEENS1_19SingleTileSchedulerILb1ELb0ELb1ELi128EEEEEEEEEvNT_6ParamsE --------------------------
	.section	.nv.info._ZN7cutlass13device_kernelIN5flash19enable_sm80_to_sm89INS1_16FlashAttnFwdSm80INS1_25CollectiveMainloopFwdSm80ILi4ELi1ELb0EN4cute5tupleIJNS5_1CILi128EEENS7_ILi112EEENS7_ILi64EEEEEELi64ENS_6half_tEfNS_4arch4Sm80ELb0ELb0ELb1ELb1ELb0ELb0ELb1ELb0EEENS1_21CollectiveEpilogueFwdINS6_IJS8_SA_S9_EEENS6_IJNS7_ILi1EEESI_SI_EEESC_SE_Li128ELb1ELb1ELb0ELb0EEENS1_19SingleTileSchedulerILb1ELb0ELb1ELi128EEEEEEEEEvNT_6ParamsE,"",@"SHT_CUDA_INFO"
	.sectionflags	@""
	.align	4


	//----- nvinfo : EIATTR_CUDA_API_VERSION
	.align		4
        /*0000*/ 	.byte	0x04, 0x37
        /*0002*/ 	.short	(.L_78 - .L_77)
.L_77:
        /*0004*/ 	.word	0x00000082


	//----- nvinfo : EIATTR_KPARAM_INFO
	.align		4
.L_78:
        /*0008*/ 	.byte	0x04, 0x17
        /*000a*/ 	.short	(.L_80 - .L_79)
.L_79:
        /*000c*/ 	.word	0x00000000
        /*0010*/ 	.short	0x0000
        /*0012*/ 	.short	0x0000
        /*0014*/ 	.byte	0x00, 0xf0, 0x61, 0x10


	//----- nvinfo : EIATTR_SPARSE_MMA_MASK
	.align		4
.L_80:
        /*0018*/ 	.byte	0x03, 0x50
        /*001a*/ 	.short	0x0000


	//----- nvinfo : EIATTR_MAXREG_COUNT
	.align		4
        /*001c*/ 	.byte	0x03, 0x1b
        /*001e*/ 	.short	0x00ff


	//----- nvinfo : EIATTR_MERCURY_ISA_VERSION
	.align		4
        /*0020*/ 	.byte	0x03, 0x5f
        /*0022*/ 	.short	0x0101


	//----- nvinfo : EIATTR_EXIT_INSTR_OFFSETS
	.align		4
        /*0024*/ 	.byte	0x04, 0x1c
        /*0026*/ 	.short	(.L_82 - .L_81)


	//   ....[0]....
.L_81:
        /*0028*/ 	.word	0x00000010


	//----- nvinfo : EIATTR_MAX_THREADS
	.align		4
.L_82:
        /*002c*/ 	.byte	0x04, 0x05
        /*002e*/ 	.short	(.L_84 - .L_83)
.L_83:
        /*0030*/ 	.word	0x00000080
        /*0034*/ 	.word	0x00000001
        /*0038*/ 	.word	0x00000001


	//----- nvinfo : EIATTR_CBANK_PARAM_SIZE
	.align		4
.L_84:
        /*003c*/ 	.byte	0x03, 0x19
        /*003e*/ 	.short	0x0418


	//----- nvinfo : EIATTR_PARAM_CBANK
	.align		4
        /*0040*/ 	.byte	0x04, 0x0a
        /*0042*/ 	.short	(.L_86 - .L_85)
	.align		4
.L_85:
        /*0044*/ 	.word	index@(.nv.constant0._ZN7cutlass13device_kernelIN5flash19enable_sm80_to_sm89INS1_16FlashAttnFwdSm80INS1_25CollectiveMainloopFwdSm80ILi4ELi1ELb0EN4cute5tupleIJNS5_1CILi128EEENS7_ILi112EEENS7_ILi64EEEEEELi64ENS_6half_tEfNS_4arch4Sm80ELb0ELb0ELb1ELb1ELb0ELb0ELb1ELb0EEENS1_21CollectiveEpilogueFwdINS6_IJS8_SA_S9_EEENS6_IJNS7_ILi1EEESI_SI_EEESC_SE_Li128ELb1ELb1ELb0ELb0EEENS1_19SingleTileSchedulerILb1ELb0ELb1ELi128EEEEEEEEEvNT_6ParamsE)
        /*0048*/ 	.short	0x0210
        /*004a*/ 	.short	0x0418


	//----- nvinfo : EIATTR_SW_WAR
	.align		4
.L_86:
        /*004c*/ 	.byte	0x04, 0x36
        /*004e*/ 	.short	(.L_88 - .L_87)
.L_87:
        /*0050*/ 	.word	0x00000008
.L_88:


//--------------------- .nv.info._ZN7cutlass13device_kernelIN5flash19enable_sm80_to_sm89INS1_16FlashAttnFwdSm80INS1_25CollectiveMainloopFwdSm80ILi4ELi1ELb0EN4cute5tupleIJNS5_1CILi128EEENS7_ILi112EEENS7_ILi64EEEEEELi64ENS_6half_tEfNS_4arch4Sm80ELb0ELb0ELb1ELb1ELb0ELb1ELb1ELb0EEENS1_21CollectiveEpilogueFwdINS6_IJS8_SA_S9_EEENS6_IJNS7_ILi1EEESI_SI_EEESC_SE_Li128ELb1ELb1ELb0ELb0EEENS1_19SingleTileSchedulerILb1ELb0ELb1ELi128EEEEEEEEEvNT_6ParamsE --------------------------
	.section	.nv.info._ZN7cutlass13device_kernelIN5flash19enable_sm80_to_sm89INS1_16FlashAttnFwdSm80INS1_25CollectiveMainloopFwdSm80ILi4ELi1ELb0EN4cute5tupleIJNS5_1CILi128EEENS7_ILi112EEENS7_ILi64EEEEEELi64ENS_6half_tEfNS_4arch4Sm80ELb0ELb0ELb1ELb1ELb0ELb1ELb1ELb0EEENS1_21CollectiveEpilogueFwdINS6_IJS8_SA_S9_EEENS6_IJNS7_ILi1EEESI_SI_EEESC_SE_Li128ELb1ELb1ELb0ELb0EEENS1_19SingleTileSchedulerILb1ELb0ELb1ELi128EEEEEEEEEvNT_6ParamsE,"",@"SHT_CUDA_INFO"
	.sectionflags	@""
	.align	4


	//----- nvinfo : EIATTR_CUDA_API_VERSION
	.align		4
        /*0000*/ 	.byte	0x04, 0x37
        /*0002*/ 	.short	(.L_90 - .L_89)
.L_89:
        /*0004*/ 	.word	0x00000082


	//----- nvinfo : EIATTR_KPARAM_INFO
	.align		4
.L_90:
        /*0008*/ 	.byte	0x04, 0x17
        /*000a*/ 	.short	(.L_92 - .L_91)
.L_91:
        /*000c*/ 	.word	0x00000000
        /*0010*/ 	.short	0x0000
        /*0012*/ 	.short	0x0000
        /*0014*/ 	.byte	0x00, 0xf0, 0x61, 0x10


	//----- nvinfo : EIATTR_SPARSE_MMA_MASK
	.align		4
.L_92:
        /*0018*/ 	.byte	0x03, 0x50
        /*001a*/ 	.short	0x0000


	//----- nvinfo : EIATTR_MAXREG_COUNT
	.align		4
        /*001c*/ 	.byte	0x03, 0x1b
        /*001e*/ 	.short	0x00ff


	//----- nvinfo : EIATTR_MERCURY_ISA_VERSION
	.align		4
        /*0020*/ 	.byte	0x03, 0x5f
        /*0022*/ 	.short	0x0101


	//----- nvinfo : EIATTR_EXIT_INSTR_OFFSETS
	.align		4
        /*0024*/ 	.byte	0x04, 0x1c
        /*0026*/ 	.short	(.L_94 - .L_93)


	//   ....[0]....
.L_93:
        /*0028*/ 	.word	0x00000010


	//----- nvinfo : EIATTR_MAX_THREADS
	.align		4
.L_94:
        /*002c*/ 	.byte	0x04, 0x05
        /*002e*/ 	.short	(.L_96 - .L_95)
.L_95:
        /*0030*/ 	.word	0x00000080
        /*0034*/ 	.word	0x00000001
        /*0038*/ 	.word	0x00000001


	//----- nvinfo : EIATTR_CBANK_PARAM_SIZE
	.align		4
.L_96:
        /*003c*/ 	.byte	0x03, 0x19
        /*003e*/ 	.short	0x0418


	//----- nvinfo : EIATTR_PARAM_CBANK
	.align		4
        /*0040*/ 	.byte	0x04, 0x0a
        /*0042*/ 	.short	(.L_98 - .L_97)
	.align		4
.L_97:
        /*0044*/ 	.word	index@(.nv.constant0._ZN7cutlass13device_kernelIN5flash19enable_sm80_to_sm89INS1_16FlashAttnFwdSm80INS1_25CollectiveMainloopFwdSm80ILi4ELi1ELb0EN4cute5tupleIJNS5_1CILi128EEENS7_ILi112EEENS7_ILi64EEEEEELi64ENS_6half_tEfNS_4arch4Sm80ELb0ELb0ELb1ELb1ELb0ELb1ELb1ELb0EEENS1_21CollectiveEpilogueFwdINS6_IJS8_SA_S9_EEENS6_IJNS7_ILi1EEESI_SI_EEESC_SE_Li128ELb1ELb1ELb0ELb0EEENS1_19SingleTileSchedulerILb1ELb0ELb1ELi128EEEEEEEEEvNT_6ParamsE)
        /*0048*/ 	.short	0x0210
        /*004a*/ 	.short	0x0418


	//----- nvinfo : EIATTR_SW_WAR
	.align		4
.L_98:
        /*004c*/ 	.byte	0x04, 0x36
        /*004e*/ 	.short	(.L_100 - .L_99)
.L_99:
        /*0050*/ 	.word	0x00000008
.L_100:


//--------------------- .nv.info._ZN7cutlass13device_kernelIN5flash19enable_sm80_to_sm89INS1_16FlashAttnFwdSm80INS1_25CollectiveMainloopFwdSm80ILi4ELi1ELb0EN4cute5tupleIJNS5_1CILi128EEENS7_ILi96EEENS7_ILi64EEEEEELi64ENS_6half_tEfNS_4arch4Sm80ELb0ELb1ELb1ELb0ELb0ELb0ELb1ELb0EEENS1_21CollectiveEpilogueFwdINS6_IJS8_SA_S9_EEENS6_IJNS7_ILi1EEESI_SI_EEESC_SE_Li128ELb0ELb1ELb0ELb0EEENS1_19SingleTileSchedulerILb0ELb0ELb1ELi128EEEEEEEEEvNT_6ParamsE --------------------------
	.section	.nv.info._ZN7cutlass13device_kernelIN5flash19enable_sm80_to_sm89INS1_16FlashAttnFwdSm80INS1_25CollectiveMainloopFwdSm80ILi4ELi1ELb0EN4cute5tupleIJNS5_1CILi128EEENS7_ILi96EEENS7_ILi64EEEEEELi64ENS_6half_tEfNS_4arch4Sm80ELb0ELb1ELb1ELb0ELb0ELb0ELb1ELb0EEENS1_21CollectiveEpilogueFwdINS6_IJS8_SA_S9_EEENS6_IJNS7_ILi1EEESI_SI_EEESC_SE_Li128ELb0ELb1ELb0ELb0EEENS1_19SingleTileSchedulerILb0ELb0ELb1ELi128EEEEEEEEEvNT_6ParamsE,"",@"SHT_CUDA_INFO"
	.sectionflags	@""
	.align	4


	//----- nvinfo : EIATTR_CUDA_API_VERSION
	.align		4
        /*0000*/ 	.byte	0x04, 0x37
        /*0002*/ 	.short	(.L_102 - .L_101)
.L_101:
        /*0004*/ 	.word	0x00000082


	//----- nvinfo : EIATTR_KPARAM_INFO
	.align		4
.L_102:
        /*0008*/ 	.byte	0x04, 0x17
        /*000a*/ 	.short	(.L_104 - .L_103)
.L_103:
        /*000c*/ 	.word	0x00000000
        /*0010*/ 	.short	0x0000
        /*0012*/ 	.short	0x0000
        /*0014*/ 	.byte	0x00, 0xf0, 0x61, 0x10


	//----- nvinfo : EIATTR_SPARSE_MMA_MASK
	.align		4
.L_104:
        /*0018*/ 	.byte	0x03, 0x50
        /*001a*/ 	.short	0x0000


	//----- nvinfo : EIATTR_MAXREG_COUNT
	.align		4
        /*001c*/ 	.byte	0x03, 0x1b
        /*001e*/ 	.short	0x00ff


	//----- nvinfo : EIATTR_MERCURY_ISA_VERSION
	.align		4
        /*0020*/ 	.byte	0x03, 0x5f
        /*0022*/ 	.short	0x0101


	//----- nvinfo : EIATTR_EXIT_INSTR_OFFSETS
	.align		4
        /*0024*/ 	.byte	0x04, 0x1c
        /*0026*/ 	.short	(.L_106 - .L_105)


	//   ....[0]....
.L_105:
        /*0028*/ 	.word	0x00000010


	//----- nvinfo : EIATTR_MAX_THREADS
	.align		4
.L_106:
        /*002c*/ 	.byte	0x04, 0x05
        /*002e*/ 	.short	(.L_108 - .L_107)
.L_107:
        /*0030*/ 	.word	0x00000080
        /*0034*/ 	.word	0x00000001
        /*0038*/ 	.word	0x00000001


	//----- nvinfo : EIATTR_CBANK_PARAM_SIZE
	.align		4
.L_108:
        /*003c*/ 	.byte	0x03, 0x19
        /*003e*/ 	.short	0x0418


	//----- nvinfo : EIATTR_PARAM_CBANK
	.align		4
        /*0040*/ 	.byte	0x04, 0x0a
        /*0042*/ 	.short	(.L_110 - .L_109)
	.align		4
.L_109:
        /*0044*/ 	.word	index@(.nv.constant0._ZN7cutlass13device_kernelIN5flash19enable_sm80_to_sm89INS1_16FlashAttnFwdSm80INS1_25CollectiveMainloopFwdSm80ILi4ELi1ELb0EN4cute5tupleIJNS5_1CILi128EEENS7_ILi96EEENS7_ILi64EEEEEELi64ENS_6half_tEfNS_4arch4Sm80ELb0ELb1ELb1ELb0ELb0ELb0ELb1ELb0EEENS1_21CollectiveEpilogueFwdINS6_IJS8_SA_S9_EEENS6_IJNS7_ILi1EEESI_SI_EEESC_SE_Li128ELb0ELb1ELb0ELb0EEENS1_19SingleTileSchedulerILb0ELb0ELb1ELi128EEEEEEEEEvNT_6ParamsE)
        /*0048*/ 	.short	0x0210
        /*004a*/ 	.short	0x0418


	//----- nvinfo : EIATTR_SW_WAR
	.align		4
.L_110:
        /*004c*/ 	.byte	0x04, 0x36
        /*004e*/ 	.short	(.L_112 - .L_111)
.L_111:
        /*0050*/ 	.word	0x00000008
.L_112:


//--------------------- .nv.info._ZN7cutlass13device_kernelIN5flash19enable_sm80_to_sm89INS1_16FlashAttnFwdSm80INS1_25CollectiveMainloopFwdSm80ILi4ELi1ELb0EN4cute5tupleIJNS5_1CILi128EEENS7_ILi96EEENS7_ILi64EEEEEELi64ENS_6half_tEfNS_4arch4Sm80ELb0ELb1ELb1ELb1ELb0ELb0ELb1ELb0EEENS1_21CollectiveEpilogueFwdINS6_IJS8_SA_S9_EEENS6_IJNS7_ILi1EEESI_SI_EEESC_SE_Li128ELb1ELb1ELb0ELb0EEENS1_19SingleTileSchedulerILb1ELb0ELb1ELi128EEEEEEEEEvNT_6ParamsE --------------------------
	.section	.nv.info._ZN7cutlass13device_kernelIN5flash19enable_sm80_to_sm89INS1_16FlashAttnFwdSm80INS1_25CollectiveMainloopFwdSm80ILi4ELi1ELb0EN4cute5tupleIJNS5_1CILi128EEENS7_ILi96EEENS7_ILi64EEEEEELi64ENS_6half_tEfNS_4arch4Sm80ELb0ELb1ELb1ELb1ELb0ELb0ELb1ELb0EEENS1_21CollectiveEpilogueFwdINS6_IJS8_SA_S9_EEENS6_IJNS7_ILi1EEESI_SI_EEESC_SE_Li128ELb1ELb1ELb0ELb0EEENS1_19SingleTileSchedulerILb1ELb0ELb1ELi128EEEEEEEEEvNT_6ParamsE,"",@"SHT_CUDA_INFO"
	.sectionflags	@""
	.align	4


	//----- nvinfo : EIATTR_CUDA_API_VERSION
	.align		4
        /*0000*/ 	.byte	0x04, 0x37
        /*0002*/ 	.short	(.L_114 - .L_113)
.L_113:
        /*0004*/ 	.word	0x00000082


	//----- nvinfo : EIATTR_KPARAM_INFO
	.align		4
.L_114:
        /*0008*/ 	.byte	0x04, 0x17
        /*000a*/ 	.short	(.L_116 - .L_115)
.L_115:
        /*000c*/ 	.word	0x00000000
        /*0010*/ 	.short	0x0000
        /*0012*/ 	.short	0x0000
        /*0014*/ 	.byte	0x00, 0xf0, 0x61, 0x10


	//----- nvinfo : EIATTR_SPARSE_MMA_MASK
	.align		4
.L_116:
        /*0018*/ 	.byte	0x03, 0x50
        /*001a*/ 	.short	0x0000


	//----- nvinfo : EIATTR_MAXREG_COUNT
	.align		4
        /*001c*/ 	.byte	0x03, 0x1b
        /*001e*/ 	.short	0x00ff


	//----- nvinfo : EIATTR_MERCURY_ISA_VERSION
	.align		4
        /*0020*/ 	.byte	0x03, 0x5f
        /*0022*/ 	.short	0x0101


	//----- nvinfo : EIATTR_EXIT_INSTR_OFFSETS
	.align		4
        /*0024*/ 	.byte	0x04, 0x1c
        /*0026*/ 	.short	(.L_118 - .L_117)


	//   ....[0]....
.L_117:
        /*0028*/ 	.word	0x00000010


	//----- nvinfo : EIATTR_MAX_THREADS
	.align		4
.L_118:
        /*002c*/ 	.byte	0x04, 0x05
        /*002e*/ 	.short	(.L_120 - .L_119)
.L_119:
        /*0030*/ 	.word	0x00000080
        /*0034*/ 	.word	0x00000001
        /*0038*/ 	.word	0x00000001


	//----- nvinfo : EIATTR_CBANK_PARAM_SIZE
	.align		4
.L_120:
        /*003c*/ 	.byte	0x03, 0x19
        /*003e*/ 	.short	0x0418


	//----- nvinfo : EIATTR_PARAM_CBANK
	.align		4
        /*0040*/ 	.byte	0x04, 0x0a
        /*0042*/ 	.short	(.L_122 - .L_121)
	.align		4
.L_121:
        /*0044*/ 	.word	index@(.nv.constant0._ZN7cutlass13device_kernelIN5flash19enable_sm80_to_sm89INS1_16FlashAttnFwdSm80INS1_25CollectiveMainloopFwdSm80ILi4ELi1ELb0EN4cute5tupleIJNS5_1CILi128EEENS7_ILi96EEENS7_ILi64EEEEEELi64ENS_6half_tEfNS_4arch4Sm80ELb0ELb1ELb1ELb1ELb0ELb0ELb1ELb0EEENS1_21CollectiveEpilogueFwdINS6_IJS8_SA_S9_EEENS6_IJNS7_ILi1EEESI_SI_EEESC_SE_Li128ELb1ELb1ELb0ELb0EEENS1_19SingleTileSchedulerILb1ELb0ELb1ELi128EEEEEEEEEvNT_6ParamsE)
        /*0048*/ 	.short	0x0210
        /*004a*/ 	.short	0x0418


	//----- nvinfo : EIATTR_SW_WAR
	.align		4
.L_122:
        /*004c*/ 	.byte	0x04, 0x36
        /*004e*/ 	.short	(.L_124 - .L_123)
.L_123:
        /*0050*/ 	.word	0x00000008
.L_124:


//--------------------- .nv.info._ZN7cutlass13device_kernelIN5flash19enable_sm80_to_sm89INS1_16FlashAttnFwdSm80INS1_25CollectiveMainloopFwdSm80ILi4ELi1ELb0EN4cute5tupleIJNS5_1CILi128EEENS7_ILi96EEENS7_ILi64EEEEEELi64ENS_6half_tEfNS_4arch4Sm80ELb0ELb1ELb1ELb1ELb0ELb1ELb1ELb0EEENS1_21CollectiveEpilogueFwdINS6_IJS8_SA_S9_EEENS6_IJNS7_ILi1EEESI_SI_EEESC_SE_Li128ELb1ELb1ELb0ELb0EEENS1_19SingleTileSchedulerILb1ELb0ELb1ELi128EEEEEEEEEvNT_6ParamsE --------------------------
	.section	.nv.info._ZN7cutlass13device_kernelIN5flash19enable_sm80_to_sm89INS1_16FlashAttnFwdSm80INS1_25CollectiveMainloopFwdSm80ILi4ELi1ELb0EN4cute5tupleIJNS5_1CILi128EEENS7_ILi96EEENS7_ILi64EEEEEELi64ENS_6half_tEfNS_4arch4Sm80ELb0ELb1ELb1ELb1ELb0ELb1ELb1ELb0EEENS1_21CollectiveEpilogueFwdINS6_IJS8_SA_S9_EEENS6_IJNS7_ILi1EEESI_SI_EEESC_SE_Li128ELb1ELb1ELb0ELb0EEENS1_19SingleTileSchedulerILb1ELb0ELb1ELi128EEEEEEEEEvNT_6ParamsE,"",@"SHT_CUDA_INFO"
	.sectionflags	@""
	.align	4


	//----- nvinfo : EIATTR_CUDA_API_VERSION
	.align		4
        /*0000*/ 	.byte	0x04, 0x37
        /*0002*/ 	.short	(.L_126 - .L_125)
.L_125:
        /*0004*/ 	.word	0x00000082


	//----- nvinfo : EIATTR_KPARAM_INFO
	.align		4
.L_126:
        /*0008*/ 	.byte	0x04, 0x17
        /*000a*/ 	.short	(.L_128 - .L_127)
.L_127:
        /*000c*/ 	.word	0x00000000
        /*0010*/ 	.short	0x0000
        /*0012*/ 	.short	0x0000
        /*0014*/ 	.byte	0x00, 0xf0, 0x61, 0x10


	//----- nvinfo : EIATTR_SPARSE_MMA_MASK
	.align		4
.L_128:
        /*0018*/ 	.byte	0x03, 0x50
        /*001a*/ 	.short	0x0000


	//----- nvinfo : EIATTR_MAXREG_COUNT
	.align		4
        /*001c*/ 	.byte	0x03, 0x1b
        /*001e*/ 	.short	0x00ff


	//----- nvinfo : EIATTR_MERCURY_ISA_VERSION
	.align		4
        /*0020*/ 	.byte	0x03, 0x5f
        /*0022*/ 	.short	0x0101


	//----- nvinfo : EIATTR_EXIT_INSTR_OFFSETS
	.align		4
        /*0024*/ 	.byte	0x04, 0x1c
        /*0026*/ 	.short	(.L_130 - .L_129)


	//   ....[0]....
.L_129:
        /*0028*/ 	.word	0x00000010


	//----- nvinfo : EIATTR_MAX_THREADS
	.align		4
.L_130:
        /*002c*/ 	.byte	0x04, 0x05
        /*002e*/ 	.short	(.L_132 - .L_131)
.L_131:
        /*0030*/ 	.word	0x00000080
        /*0034*/ 	.word	0x00000001
        /*0038*/ 	.word	0x00000001


	//----- nvinfo : EIATTR_CBANK_PARAM_SIZE
	.align		4
.L_132:
        /*003c*/ 	.byte	0x03, 0x19
        /*003e*/ 	.short	0x0418


	//----- nvinfo : EIATTR_PARAM_CBANK
	.align		4
        /*0040*/ 	.byte	0x04, 0x0a
        /*0042*/ 	.short	(.L_134 - .L_133)
	.align		4
.L_133:
        /*0044*/ 	.word	index@(.nv.constant0._ZN7cutlass13device_kernelIN5flash19enable_sm80_to_sm89INS1_16FlashAttnFwdSm80INS1_25CollectiveMainloopFwdSm80ILi4ELi1ELb0EN4cute5tupleIJNS5_1CILi128EEENS7_ILi96EEENS7_ILi64EEEEEELi64ENS_6half_tEfNS_4arch4Sm80ELb0ELb1ELb1ELb1ELb0ELb1ELb1ELb0EEENS1_21CollectiveEpilogueFwdINS6_IJS8_SA_S9_EEENS6_IJNS7_ILi1EEESI_SI_EEESC_SE_Li128ELb1ELb1ELb0ELb0EEENS1_19SingleTileSchedulerILb1ELb0ELb1ELi128EEEEEEEEEvNT_6ParamsE)
        /*0048*/ 	.short	0x0210
        /*004a*/ 	.short	0x0418


	//----- nvinfo : EIATTR_SW_WAR
	.align		4
.L_134:
        /*004c*/ 	.byte	0x04, 0x36
        /*004e*/ 	.short	(.L_136 - .L_135)
.L_135:
        /*0050*/ 	.word	0x00000008
.L_136:


//--------------------- .nv.info._ZN7cutlass13device_kernelIN5flash19enable_sm80_to_sm89INS1_16FlashAttnFwdSm80INS1_25CollectiveMainloopFwdSm80ILi4ELi1ELb0EN4cute5tupleIJNS5_1CILi128EEENS7_ILi112EEENS7_ILi64EEEEEELi64ENS_6half_tEfNS_4arch4Sm80ELb1ELb0ELb1ELb0ELb0ELb0ELb1ELb0EEENS1_21CollectiveEpilogueFwdINS6_IJS8_SA_S9_EEENS6_IJNS7_ILi1EEESI_SI_EEESC_SE_Li128ELb0ELb1ELb0ELb0EEENS1_30DynamicPersistentTileSchedulerILi128ELi128ELb0ELb1ELb0EEEEEEEEEvNT_6ParamsE --------------------------
	.section	.nv.info._ZN7cutlass13device_kernelIN5flash19enable_sm80_to_sm89INS1_16FlashAttnFwdSm80INS1_25CollectiveMainloopFwdSm80ILi4ELi1ELb0EN4cute5tupleIJNS5_1CILi128EEENS7_ILi112EEENS7_ILi64EEEEEELi64ENS_6half_tEfNS_4arch4Sm80ELb1ELb0ELb1ELb0ELb0ELb0ELb1ELb0EEENS1_21CollectiveEpilogueFwdINS6_IJS8_SA_S9_EEENS6_IJNS7_ILi1EEESI_SI_EEESC_SE_Li128ELb0ELb1ELb0ELb0EEENS1_30DynamicPersistentTileSchedulerILi128ELi128ELb0ELb1ELb0EEEEEEEEEvNT_6ParamsE,"",@"SHT_CUDA_INFO"
	.sectionflags	@""
	.align	4


	//----- nvinfo : EIATTR_CUDA_API_VERSION
	.align		4
        /*0000*/ 	.byte	0x04, 0x37
        /*0002*/ 	.short	(.L_138 - .L_137)
.L_137:
        /*0004*/ 	.word	0x00000082


	//----- nvinfo : EIATTR_KPARAM_INFO
	.align		4
.L_138:
        /*0008*/ 	.byte	0x04, 0x17
        /*000a*/ 	.short	(.L_140 - .L_139)
.L_139:
        /*000c*/ 	.word	0x00000000
        /*0010*/ 	.short	0x0000
        /*0012*/ 	.short	0x0000
        /*0014*/ 	.byte	0x00, 0xf0, 0xa1, 0x10


	//----- nvinfo : EIATTR_SPARSE_MMA_MASK
	.align		4
.L_140:
        /*0018*/ 	.byte	0x03, 0x50
        /*001a*/ 	.short	0x0000


	//----- nvinfo : EIATTR_MAXREG_COUNT
	.align		4
        /*001c*/ 	.byte	0x03, 0x1b
        /*001e*/ 	.short	0x00ff


	//----- nvinfo : EIATTR_MERCURY_ISA_VERSION
	.align		4
        /*0020*/ 	.byte	0x03, 0x5f
        /*0022*/ 	.short	0x0101


	//----- nvinfo : EIATTR_EXIT_INSTR_OFFSETS
	.align		4
        /*0024*/ 	.byte	0x04, 0x1c
        /*0026*/ 	.short	(.L_142 - .L_141)


	//   ....[0]....
.L_141:
        /*0028*/ 	.word	0x00000010


	//----- nvinfo : EIATTR_MAX_THREADS
	.align		4
.L_142:
        /*002c*/ 	.byte	0x04, 0x05
        /*002e*/ 	.short	(.L_144 - .L_143)
.L_143:
        /*0030*/ 	.word	0x00000080
        /*0034*/ 	.word	0x00000001
        /*0038*/ 	.word	0x00000001


	//----- nvinfo : EIATTR_CBANK_PARAM_SIZE
	.align		4
.L_144:
        /*003c*/ 	.byte	0x03, 0x19
        /*003e*/ 	.short	0x0428


	//----- nvinfo : EIATTR_PARAM_CBANK
	.align		4
        /*0040*/ 	.byte	0x04, 0x0a
        /*0042*/ 	.short	(.L_146 - .L_145)
	.align		4
.L_145:
        /*0044*/ 	.word	index@(.nv.constant0._ZN7cutlass13device_kernelIN5flash19enable_sm80_to_sm89INS1_16FlashAttnFwdSm80INS1_25CollectiveMainloopFwdSm80ILi4ELi1ELb0EN4cute5tupleIJNS5_1CILi128EEENS7_ILi112EEENS7_ILi64EEEEEELi64ENS_6half_tEfNS_4arch4Sm80ELb1ELb0ELb1ELb0ELb0ELb0ELb1ELb0EEENS1_21CollectiveEpilogueFwdINS6_IJS8_SA_S9_EEENS6_IJNS7_ILi1EEESI_SI_EEESC_SE_Li128ELb0ELb1ELb0ELb0EEENS1_30DynamicPersistentTileSchedulerILi128ELi128ELb0ELb1ELb0EEEEEEEEEvNT_6ParamsE)
        /*0048*/ 	.short	0x0210
        /*004a*/ 	.short	0x0428


	//----- nvinfo : EIATTR_SW_WAR
	.align		4
.L_146:
        /*004c*/ 	.byte	0x04, 0x36
        /*004e*/ 	.short	(.L_148 - .L_147)
.L_147:
        /*0050*/ 	.word	0x00000008
.L_148:


//--------------------- .nv.info._ZN7cutlass13device_kernelIN5flash19enable_sm80_to_sm89INS1_16FlashAttnFwdSm80INS1_25CollectiveMainloopFwdSm80ILi4ELi1ELb0EN4cute5tupleIJNS5_1CILi128EEENS7_ILi112EEENS7_ILi64EEEEEELi64ENS_6half_tEfNS_4arch4Sm80ELb1ELb0ELb1ELb1ELb0ELb0ELb1ELb0EEENS1_21CollectiveEpilogueFwdINS6_IJS8_SA_S9_EEENS6_IJNS7_ILi1EEESI_SI_EEESC_SE_Li128ELb1ELb1ELb0ELb0EEENS1_19SingleTileSchedulerILb1ELb0ELb1ELi128EEEEEEEEEvNT_6ParamsE --------------------------
	.section	.nv.info._ZN7cutlass13device_kernelIN5flash19enable_sm80_to_sm89INS1_16FlashAttnFwdSm80INS1_25CollectiveMainloopFwdSm80ILi4ELi1ELb0EN4cute5tupleIJNS5_1CILi128EEENS7_ILi112EEENS7_ILi64EEEEEELi64ENS_6half_tEfNS_4arch4Sm80ELb1ELb0ELb1ELb1ELb0ELb0ELb1ELb0EEENS1_21CollectiveEpilogueFwdINS6_IJS8_SA_S9_EEENS6_IJNS7_ILi1EEESI_SI_EEESC_SE_Li128ELb1ELb1ELb0ELb0EEENS1_19SingleTileSchedulerILb1ELb0ELb1ELi128EEEEEEEEEvNT_6ParamsE,"",@"SHT_CUDA_INFO"
	.sectionflags	@""
	.align	4


	//----- nvinfo : EIATTR_CUDA_API_VERSION
	.align		4
        /*0000*/ 	.byte	0x04, 0x37
        /*0002*/ 	.short	(.L_150 - .L_149)
.L_149:
        /*0004*/ 	.word	0x00000082


	//----- nvinfo : EIATTR_KPARAM_INFO
	.align		4
.L_150:
        /*0008*/ 	.byte	0x04, 0x17
        /*000a*/ 	.short	(.L_152 - .L_151)
.L_151:
        /*000c*/ 	.word	0x00000000
        /*0010*/ 	.short	0x0000
        /*0012*/ 	.short	0x0000
        /*0014*/ 	.byte	0x00, 0xf0, 0x61, 0x10


	//----- nvinfo : EIATTR_SPARSE_MMA_MASK
	.align		4
.L_152:
        /*0018*/ 	.byte	0x03, 0x50
        /*001a*/ 	.short	0x0000


	//----- nvinfo : EIATTR_MAXREG_COUNT
	.align		4
        /*001c*/ 	.byte	0x03, 0x1b
        /*001e*/ 	.short	0x00ff


	//----- nvinfo : EIATTR_MERCURY_ISA_VERSION
	.align		4
        /*0020*/ 	.byte	0x03, 0x5f
        /*0022*/ 	.short	0x0101


	//----- nvinfo : EIATTR_EXIT_INSTR_OFFSETS
	.align		4
        /*0024*/ 	.byte	0x04, 0x1c
        /*0026*/ 	.short	(.L_154 - .L_153)


	//   ....[0]....
.L_153:
        /*0028*/ 	.word	0x00000010


	//----- nvinfo : EIATTR_MAX_THREADS
	.align		4
.L_154:
        /*002c*/ 	.byte	0x04, 0x05
        /*002e*/ 	.short	(.L_156 - .L_155)
.L_155:
        /*0030*/ 	.word	0x00000080
        /*0034*/ 	.word	0x00000001
        /*0038*/ 	.word	0x00000001


	//----- nvinfo : EIATTR_CBANK_PARAM_SIZE
	.align		4
.L_156:
        /*003c*/ 	.byte	0x03, 0x19
        /*003e*/ 	.short	0x0418


	//----- nvinfo : EIATTR_PARAM_CBANK
	.align		4
        /*0040*/ 	.byte	0x04, 0x0a
        /*0042*/ 	.short	(.L_158 - .L_157)
	.align		4
.L_157:
        /*0044*/ 	.word	index@(.nv.constant0._ZN7cutlass13device_kernelIN5flash19enable_sm80_to_sm89INS1_16FlashAttnFwdSm80INS1_25CollectiveMainloopFwdSm80ILi4ELi1ELb0EN4cute5tupleIJNS5_1CILi128EEENS7_ILi112EEENS7_ILi64EEEEEELi64ENS_6half_tEfNS_4arch4Sm80ELb1ELb0ELb1ELb1ELb0ELb0ELb1ELb0EEENS1_21CollectiveEpilogueFwdINS6_IJS8_SA_S9_EEENS6_IJNS7_ILi1EEESI_SI_EEESC_SE_Li128ELb1ELb1ELb0ELb0EEENS1_19SingleTileSchedulerILb1ELb0ELb1ELi128EEEEEEEEEvNT_6ParamsE)
        /*0048*/ 	.short	0x0210
        /*004a*/ 	.short	0x0418


	//----- nvinfo : EIATTR_SW_WAR
	.align		4
.L_158:
        /*004c*/ 	.byte	0x04, 0x36
        /*004e*/ 	.short	(.L_160 - .L_159)
.L_159:
        /*0050*/ 	.word	0x00000008
.L_160:


//--------------------- .nv.info._ZN7cutlass13device_kernelIN5flash19enable_sm80_to_sm89INS1_16FlashAttnFwdSm80INS1_25CollectiveMainloopFwdSm80ILi4ELi1ELb0EN4cute5tupleIJNS5_1CILi128EEENS7_ILi112EEENS7_ILi64EEEEEELi64ENS_6half_tEfNS_4arch4Sm80ELb1ELb0ELb1ELb1ELb0ELb1ELb1ELb0EEENS1_21CollectiveEpilogueFwdINS6_IJS8_SA_S9_EEENS6_IJNS7_ILi1EEESI_SI_EEESC_SE_Li128ELb1ELb1ELb0ELb0EEENS1_19SingleTileSchedulerILb1ELb0ELb1ELi128EEEEEEEEEvNT_6ParamsE --------------------------
	.section	.nv.info._ZN7cutlass13device_kernelIN5flash19enable_sm80_to_sm89INS1_16FlashAttnFwdSm80INS1_25CollectiveMainloopFwdSm80ILi4ELi1ELb0EN4cute5tupleIJNS5_1CILi128EEENS7_ILi112EEENS7_ILi64EEEEEELi64ENS_6half_tEfNS_4arch4Sm80ELb1ELb0ELb1ELb1ELb0ELb1ELb1ELb0EEENS1_21CollectiveEpilogueFwdINS6_IJS8_SA_S9_EEENS6_IJNS7_ILi1EEESI_SI_EEESC_SE_Li128ELb1ELb1ELb0ELb0EEENS1_19SingleTileSchedulerILb1ELb0ELb1ELi128EEEEEEEEEvNT_6ParamsE,"",@"SHT_CUDA_INFO"
	.sectionflags	@""
	.align	4


	//----- nvinfo : EIATTR_CUDA_API_VERSION
	.align		4
        /*0000*/ 	.byte	0x04, 0x37
        /*0002*/ 	.short	(.L_162 - .L_161)
.L_161:
        /*0004*/ 	.word	0x00000082


	//----- nvinfo : EIATTR_KPARAM_INFO
	.align		4
.L_162:
        /*0008*/ 	.byte	0x04, 0x17
        /*000a*/ 	.short	(.L_164 - .L_163)
.L_163:
        /*000c*/ 	.word	0x00000000
        /*0010*/ 	.short	0x0000
        /*0012*/ 	.short	0x0000
        /*0014*/ 	.byte	0x00, 0xf0, 0x61, 0x10


	//----- nvinfo : EIATTR_SPARSE_MMA_MASK
	.align		4
.L_164:
        /*0018*/ 	.byte	0x03, 0x50
        /*001a*/ 	.short	0x0000


	//----- nvinfo : EIATTR_MAXREG_COUNT
	.align		4
        /*001c*/ 	.byte	0x03, 0x1b
        /*001e*/ 	.short	0x00ff


	//----- nvinfo : EIATTR_MERCURY_ISA_VERSION
	.align		4
        /*0020*/ 	.byte	0x03, 0x5f
        /*0022*/ 	.short	0x0101


	//----- nvinfo : EIATTR_EXIT_INSTR_OFFSETS
	.align		4
        /*0024*/ 	.byte	0x04, 0x1c
        /*0026*/ 	.short	(.L_166 - .L_165)


	//   ....[0]....
.L_165:
        /*0028*/ 	.word	0x00000010


	//----- nvinfo : EIATTR_MAX_THREADS
	.align		4
.L_166:
        /*002c*/ 	.byte	0x04, 0x05
        /*002e*/ 	.short	(.L_168 - .L_167)
.L_167:
        /*0030*/ 	.word	0x00000080
        /*0034*/ 	.word	0x00000001
        /*0038*/ 	.word	0x00000001


	//----- nvinfo : EIATTR_CBANK_PARAM_SIZE
	.align		4
.L_168:
        /*003c*/ 	.byte	0x03, 0x19
        /*003e*/ 	.short	0x0418


	//----- nvinfo : EIATTR_PARAM_CBANK
	.align		4
        /*0040*/ 	.byte	0x04, 0x0a
        /*0042*/ 	.short	(.L_170 - .L_169)
	.align		4
.L_169:
        /*0044*/ 	.word	index@(.nv.constant0._ZN7cutlass13device_kernelIN5flash19enable_sm80_to_sm89INS1_16FlashAttnFwdSm80INS1_25CollectiveMainloopFwdSm80ILi4ELi1ELb0EN4cute5tupleIJNS5_1CILi128EEENS7_ILi112EEENS7_ILi64EEEEEELi64ENS_6half_tEfNS_4arch4Sm80ELb1ELb0ELb1ELb1ELb0ELb1ELb1ELb0EEENS1_21CollectiveEpilogueFwdINS6_IJS8_SA_S9_EEENS6_IJNS7_ILi1EEESI_SI_EEESC_SE_Li128ELb1ELb1ELb0ELb0EEENS1_19SingleTileSchedulerILb1ELb0ELb1ELi128EEEEEEEEEvNT_6ParamsE)
        /*0048*/ 	.short	0x0210
        /*004a*/ 	.short	0x0418


	//----- nvinfo : EIATTR_SW_WAR
	.align		4
.L_170:
        /*004c*/ 	.byte	0x04, 0x36
        /*004e*/ 	.short	(.L_172 - .L_171)
.L_171:
        /*0050*/ 	.word	0x00000008
.L_172:


//--------------------- .nv.callgraph             --------------------------
	.section	.nv.callgraph,"",@"SHT_CUDA_CALLGRAPH"
	.align	4
	.sectionentsize	8
	.align		4
        /*0000*/ 	.word	0x00000000
	.align		4
        /*0004*/ 	.word	0xffffffff
	.align		4
        /*0008*/ 	.word	0x00000000
	.align		4
        /*000c*/ 	.word	0xfffffffe
	.align		4
        /*0010*/ 	.word	0x00000000
	.align		4
        /*0014*/ 	.word	0xfffffffd
	.align		4
        /*0018*/ 	.word	0x00000000
	.align		4
        /*001c*/ 	.word	0xfffffffc


//--------------------- .nv.constant4             --------------------------
	.section	.nv.constant4,"a",@progbits
	.align	8
	.align		8
.nv.constant4:
        /*0000*/ 	.dword	_ZN73_INTERNAL_df11ec02_37_flash_fwd_hdim64_fp16_softcap_sm80_cu_60c5005d_36254cuda3std3__45__cpo5beginE
	.align		8
        /*0008*/ 	.dword	_ZN73_INTERNAL_df11ec02_37_flash_fwd_hdim64_fp16_softcap_sm80_cu_60c5005d_36254cuda3std3__45__cpo3endE
	.align		8
        /*0010*/ 	.dword	_ZN73_INTERNAL_df11ec02_37_flash_fwd_hdim64_fp16_softcap_sm80_cu_60c5005d_36254cuda3std3__45__cpo6cbeginE
	.align		8
        /*0018*/ 	.dword	_ZN73_INTERNAL_df11ec02_37_flash_fwd_hdim64_fp16_softcap_sm80_cu_60c5005d_36254cuda3std3__45__cpo4cendE
	.align		8
        /*0020*/ 	.dword	_ZN73_INTERNAL_df11ec02_37_flash_fwd_hdim64_fp16_softcap_sm80_cu_60c5005d_36254cuda3std3__475_GLOBAL__N__df11ec02_37_flash_fwd_hdim64_fp16_softcap_sm80_cu_60c5005d_36256ignoreE
	.align		8
        /*0028*/ 	.dword	_ZN73_INTERNAL_df11ec02_37_flash_fwd_hdim64_fp16_softcap_sm80_cu_60c5005d_36254cuda3std3__419piecewise_constructE
	.align		8
        /*0030*/ 	.dword	_ZN73_INTERNAL_df11ec02_37_flash_fwd_hdim64_fp16_softcap_sm80_cu_60c5005d_36254cuda3std3__48in_placeE
	.align		8
        /*0038*/ 	.dword	_ZN73_INTERNAL_df11ec02_37_flash_fwd_hdim64_fp16_softcap_sm80_cu_60c5005d_36254cuda3std6ranges3__45__cpo4swapE
	.align		8
        /*0040*/ 	.dword	_ZN73_INTERNAL_df11ec02_37_flash_fwd_hdim64_fp16_softcap_sm80_cu_60c5005d_36254cuda3std6ranges3__45__cpo9iter_moveE
	.align		8
        /*0048*/ 	.dword	_ZN73_INTERNAL_df11ec02_37_flash_fwd_hdim64_fp16_softcap_sm80_cu_60c5005d_36254cute7productE
	.align		8
        /*0050*/ 	.dword	_ZN73_INTERNAL_df11ec02_37_flash_fwd_hdim64_fp16_softcap_sm80_cu_60c5005d_36254cute1_E


//--------------------- .text._ZN7cutlass13device_kernelIN5flash19enable_sm80_to_sm89INS1_16FlashAttnFwdSm80INS1_25CollectiveMainloopFwdSm80ILi4ELi1ELb0EN4cute5tupleIJNS5_1CILi128EEENS7_ILi112EEENS7_ILi64EEEEEELi64ENS_6half_tEfNS_4arch4Sm80ELb0ELb0ELb1ELb0ELb0ELb0ELb1ELb0EEENS1_21CollectiveEpilogueFwdINS6_IJS8_SA_S9_EEENS6_IJNS7_ILi1EEESI_SI_EEESC_SE_Li128ELb0ELb1ELb0ELb0EEENS1_19SingleTileSchedulerILb0ELb0ELb1ELi128EEEEEEEEEvNT_6ParamsE --------------------------
	.section	.text._ZN7cutlass13device_kernelIN5flash19enable_sm80_to_sm89INS1_16FlashAttnFwdSm80INS1_25CollectiveMainloopFwdSm80ILi4ELi1ELb0EN4cute5tupleIJNS5_1CILi128EEENS7_ILi112EEENS7_ILi64EEEEEELi64ENS_6half_tEfNS_4arch4Sm80ELb0ELb0ELb1ELb0ELb0ELb0ELb1ELb0EEENS1_21CollectiveEpilogueFwdINS6_IJS8_SA_S9_EEENS6_IJNS7_ILi1EEESI_SI_EEESC_SE_Li128ELb0ELb1ELb0ELb0EEENS1_19SingleTileSchedulerILb0ELb0ELb1ELi128EEEEEEEEEvNT_6ParamsE,"ax",@progbits
	.align	128
.text._ZN7cutlass13device_kernelIN5flash19enable_sm80_to_sm89INS1_16FlashAttnFwdSm80INS1_25CollectiveMainloopFwdSm80ILi4ELi1ELb0EN4cute5tupleIJNS5_1CILi128EEENS7_ILi112EEENS7_ILi64EEEEEELi64ENS_6half_tEfNS_4arch4Sm80ELb0ELb0ELb1ELb0ELb0ELb0ELb1ELb0EEENS1_21CollectiveEpilogueFwdINS6_IJS8_SA_S9_EEENS6_IJNS7_ILi1EEESI_SI_EEESC_SE_Li128ELb0ELb1ELb0ELb0EEENS1_19SingleTileSchedulerILb0ELb0ELb1ELi128EEEEEEEEEvNT_6ParamsE:
        .type           _ZN7cutlass13device_kernelIN5flash19enable_sm80_to_sm89INS1_16FlashAttnFwdSm80INS1_25CollectiveMainloopFwdSm80ILi4ELi1ELb0EN4cute5tupleIJNS5_1CILi128EEENS7_ILi112EEENS7_ILi64EEEEEELi64ENS_6half_tEfNS_4arch4Sm80ELb0ELb0ELb1ELb0ELb0ELb0ELb1ELb0EEENS1_21CollectiveEpilogueFwdINS6_IJS8_SA_S9_EEENS6_IJNS7_ILi1EEESI_SI_EEESC_SE_Li128ELb0ELb1ELb0ELb0EEENS1_19SingleTileSchedulerILb0ELb0ELb1ELi128EEEEEEEEEvNT_6ParamsE,@function
        .size           _ZN7cutlass13device_kernelIN5flash19enable_sm80_to_sm89INS1_16FlashAttnFwdSm80INS1_25CollectiveMainloopFwdSm80ILi4ELi1ELb0EN4cute5tupleIJNS5_1CILi128EEENS7_ILi112EEENS7_ILi64EEEEEELi64ENS_6half_tEfNS_4arch4Sm80ELb0ELb0ELb1ELb0ELb0ELb0ELb1ELb0EEENS1_21CollectiveEpilogueFwdINS6_IJS8_SA_S9_EEENS6_IJNS7_ILi1EEESI_SI_EEESC_SE_Li128ELb0ELb1ELb0ELb0EEENS1_19SingleTileSchedulerILb0ELb0ELb1ELi128EEEEEEEEEvNT_6ParamsE,(.L_x_9 - _ZN7cutlass13device_kernelIN5flash19enable_sm80_to_sm89INS1_16FlashAttnFwdSm80INS1_25CollectiveMainloopFwdSm80ILi4ELi1ELb0EN4cute5tupleIJNS5_1CILi128EEENS7_ILi112EEENS7_ILi64EEEEEELi64ENS_6half_tEfNS_4arch4Sm80ELb0ELb0ELb1ELb0ELb0ELb0ELb1ELb0EEENS1_21CollectiveEpilogueFwdINS6_IJS8_SA_S9_EEENS6_IJNS7_ILi1EEESI_SI_EEESC_SE_Li128ELb0ELb1ELb0ELb0EEENS1_19SingleTileSchedulerILb0ELb0ELb1ELi128EEEEEEEEEvNT_6ParamsE)
        .other          _ZN7cutlass13device_kernelIN5flash19enable_sm80_to_sm89INS1_16FlashAttnFwdSm80INS1_25CollectiveMainloopFwdSm80ILi4ELi1ELb0EN4cute5tupleIJNS5_1CILi128EEENS7_ILi112EEENS7_ILi64EEEEEELi64ENS_6half_tEfNS_4arch4Sm80ELb0ELb0ELb1ELb0ELb0ELb0ELb1ELb0EEENS1_21CollectiveEpilogueFwdINS6_IJS8_SA_S9_EEENS6_IJNS7_ILi1EEESI_SI_EEESC_SE_Li128ELb0ELb1ELb0ELb0EEENS1_19SingleTileSchedulerILb0ELb0ELb1ELi128EEEEEEEEEvNT_6ParamsE,@"STO_CUDA_ENTRY STV_DEFAULT"
_ZN7cutlass13device_kernelIN5flash19enable_sm80_to_sm89INS1_16FlashAttnFwdSm80INS1_25CollectiveMainloopFwdSm80ILi4ELi1ELb0EN4cute5tupleIJNS5_1CILi128EEENS7_ILi112EEENS7_ILi64EEEEEELi64ENS_6half_tEfNS_4arch4Sm80ELb0ELb0ELb1ELb0ELb0ELb0ELb1ELb0EEENS1_21CollectiveEpilogueFwdINS6_IJS8_SA_S9_EEENS6_IJNS7_ILi1EEESI_SI_EEESC_SE_Li128ELb0ELb1ELb0ELb0EEENS1_19SingleTileSchedulerILb0ELb0ELb1ELi128EEEEEEEEEvNT_6ParamsE:
[----:B------:R-:W-:Y:S01]  /*0000*/  LDC R1, c[0x0][0x28] ;  /* 0x00000a00ff017b82 */ /* 0x000fe20000000800 */
[----:B------:R-:W-:Y:S05]  /*0010*/  EXIT ;  /* 0x000000000000794d */ /* 0x000fea0003800000 */
.L_x_0:
[----:B------:R-:W-:-:S00]  /*0020*/  BRA `(.L_x_0) ;  /* 0xfffffffc00fc7947 */ /* 0x000fc0000383ffff */
[----:B------:R-:W-:-:S00]  /*0030*/  NOP ;  /* 0x0000000000007918 */ /* 0x000fc00000000000 */
        /* <DEDUP_REMOVED lines=12> */
.L_x_9:


//--------------------- .text._ZN7cutlass13device_kernelIN5flash19enable_sm80_to_sm89INS1_16FlashAttnFwdSm80INS1_25CollectiveMainloopFwdSm80ILi4ELi1ELb0EN4cute5tupleIJNS5_1CILi128EEENS7_ILi112EEENS7_ILi64EEEEEELi64ENS_6half_tEfNS_4arch4Sm80ELb0ELb0ELb1ELb1ELb0ELb0ELb1ELb0EEENS1_21CollectiveEpilogueFwdINS6_IJS8_SA_S9_EEENS6_IJNS7_ILi1EEESI_SI_EEESC_SE_Li128ELb1ELb1ELb0ELb0EEENS1_19SingleTileSchedulerILb1ELb0ELb1ELi128EEEEEEEEEvNT_6ParamsE --------------------------
	.section	.text._ZN7cutlass13device_kernelIN5flash19enable_sm80_to_sm89INS1_16FlashAttnFwdSm80INS1_25CollectiveMainloopFwdSm80ILi4ELi1ELb0EN4cute5tupleIJNS5_1CILi128EEENS7_ILi112EEENS7_ILi64EEEEEELi64ENS_6half_tEfNS_4arch4Sm80ELb0ELb0ELb1ELb1ELb0ELb0ELb1ELb0EEENS1_21CollectiveEpilogueFwdINS6_IJS8_SA_S9_EEENS6_IJNS7_ILi1EEESI_SI_EEESC_SE_Li128ELb1ELb1ELb0ELb0EEENS1_19SingleTileSchedulerILb1ELb0ELb1ELi128EEEEEEEEEvNT_6ParamsE,"ax",@progbits
	.align	128
.text._ZN7cutlass13device_kernelIN5flash19enable_sm80_to_sm89INS1_16FlashAttnFwdSm80INS1_25CollectiveMainloopFwdSm80ILi4ELi1ELb0EN4cute5tupleIJNS5_1CILi128EEENS7_ILi112EEENS7_ILi64EEEEEELi64ENS_6half_tEfNS_4arch4Sm80ELb0ELb0ELb1ELb1ELb0ELb0ELb1ELb0EEENS1_21CollectiveEpilogueFwdINS6_IJS8_SA_S9_EEENS6_IJNS7_ILi1EEESI_SI_EEESC_SE_Li128ELb1ELb1ELb0ELb0EEENS1_19SingleTileSchedulerILb1ELb0ELb1ELi128EEEEEEEEEvNT_6ParamsE:
        .type           _ZN7cutlass13device_kernelIN5flash19enable_sm80_to_sm89INS1_16FlashAttnFwdSm80INS1_25CollectiveMainloopFwdSm80ILi4ELi1ELb0EN4cute5tupleIJNS5_1CILi128EEENS7_ILi112EEENS7_ILi64EEEEEELi64ENS_6half_tEfNS_4arch4Sm80ELb0ELb0ELb1ELb1ELb0ELb0ELb1ELb0EEENS1_21CollectiveEpilogueFwdINS6_IJS8_SA_S9_EEENS6_IJNS7_ILi1EEESI_SI_EEESC_SE_Li128ELb1ELb1ELb0ELb0EEENS1_19SingleTileSchedulerILb1ELb0ELb1ELi128EEEEEEEEEvNT_6ParamsE,@function
        .size           _ZN7cutlass13device_kernelIN5flash19enable_sm80_to_sm89INS1_16FlashAttnFwdSm80INS1_25CollectiveMainloopFwdSm80ILi4ELi1ELb0EN4cute5tupleIJNS5_1CILi128EEENS7_ILi112EEENS7_ILi64EEEEEELi64ENS_6half_tEfNS_4arch4Sm80ELb0ELb0ELb1ELb1ELb0ELb0ELb1ELb0EEENS1_21CollectiveEpilogueFwdINS6_IJS8_SA_S9_EEENS6_IJNS7_ILi1EEESI_SI_EEESC_SE_Li128ELb1ELb1ELb0ELb0EEENS1_19SingleTileSchedulerILb1ELb0ELb1ELi128EEEEEEEEEvNT_6ParamsE,(.L_x_10 - _ZN7cutlass13device_kernelIN5flash19enable_sm80_to_sm89INS1_16FlashAttnFwdSm80INS1_25CollectiveMainloopFwdSm80ILi4ELi1ELb0EN4cute5tupleIJNS5_1CILi128EEENS7_ILi112EEENS7_ILi64EEEEEELi64ENS_6half_tEfNS_4arch4Sm80ELb0ELb0ELb1ELb1ELb0ELb0ELb1ELb0EEENS1_21CollectiveEpilogueFwdINS6_IJS8_SA_S9_EEENS6_IJNS7_ILi1EEESI_SI_EEESC_SE_Li128ELb1ELb1ELb0ELb0EEENS1_19SingleTileSchedulerILb1ELb0ELb1ELi128EEEEEEEEEvNT_6ParamsE)
        .other          _ZN7cutlass13device_kernelIN5flash19enable_sm80_to_sm89INS1_16FlashAttnFwdSm80INS1_25CollectiveMainloopFwdSm80ILi4ELi1ELb0EN4cute5tupleIJNS5_1CILi128EEENS7_ILi112EEENS7_ILi64EEEEEELi64ENS_6half_tEfNS_4arch4Sm80ELb0ELb0ELb1ELb1ELb0ELb0ELb1ELb0EEENS1_21CollectiveEpilogueFwdINS6_IJS8_SA_S9_EEENS6_IJNS7_ILi1EEESI_SI_EEESC_SE_Li128ELb1ELb1ELb0ELb0EEENS1_19SingleTileSchedulerILb1ELb0ELb1ELi128EEEEEEEEEvNT_6ParamsE,@"STO_CUDA_ENTRY STV_DEFAULT"
_ZN7cutlass13device_kernelIN5flash19enable_sm80_to_sm89INS1_16FlashAttnFwdSm80INS1_25CollectiveMainloopFwdSm80ILi4ELi1ELb0EN4cute5tupleIJNS5_1CILi128EEENS7_ILi112EEENS7_ILi64EEEEEELi64ENS_6half_tEfNS_4arch4Sm80ELb0ELb0ELb1ELb1ELb0ELb0ELb1ELb0EEENS1_21CollectiveEpilogueFwdINS6_IJS8_SA_S9_EEENS6_IJNS7_ILi1EEESI_SI_EEESC_SE_Li128ELb1ELb1ELb0ELb0EEENS1_19SingleTileSchedulerILb1ELb0ELb1ELi128EEEEEEEEEvNT_6ParamsE:
[----:B------:R-:W-:Y:S01]  /*0000*/  LDC R1, c[0x0][0x28] ;  /* 0x00000a00ff017b82 */ /* 0x000fe20000000800 */
[----:B------:R-:W-:Y:S05]  /*0010*/  EXIT ;  /* 0x000000000000794d */ /* 0x000fea0003800000 */
.L_x_1:
        /* <DEDUP_REMOVED lines=14> */
.L_x_10:


//--------------------- .text._ZN7cutlass13device_kernelIN5flash19enable_sm80_to_sm89INS1_16FlashAttnFwdSm80INS1_25CollectiveMainloopFwdSm80ILi4ELi1ELb0EN4cute5tupleIJNS5_1CILi128EEENS7_ILi112EEENS7_ILi64EEEEEELi64ENS_6half_tEfNS_4arch4Sm80ELb0ELb0ELb1ELb1ELb0ELb1ELb1ELb0EEENS1_21CollectiveEpilogueFwdINS6_IJS8_SA_S9_EEENS6_IJNS7_ILi1EEESI_SI_EEESC_SE_Li128ELb1ELb1ELb0ELb0EEENS1_19SingleTileSchedulerILb1ELb0ELb1ELi128EEEEEEEEEvNT_6ParamsE --------------------------
	.section	.text._ZN7cutlass13device_kernelIN5flash19enable_sm80_to_sm89INS1_16FlashAttnFwdSm80INS1_25CollectiveMainloopFwdSm80ILi4ELi1ELb0EN4cute5tupleIJNS5_1CILi128EEENS7_ILi112EEENS7_ILi64EEEEEELi64ENS_6half_tEfNS_4arch4Sm80ELb0ELb0ELb1ELb1ELb0ELb1ELb1ELb0EEENS1_21CollectiveEpilogueFwdINS6_IJS8_SA_S9_EEENS6_IJNS7_ILi1EEESI_SI_EEESC_SE_Li128ELb1ELb1ELb0ELb0EEENS1_19SingleTileSchedulerILb1ELb0ELb1ELi128EEEEEEEEEvNT_6ParamsE,"ax",@progbits
	.align	128
.text._ZN7cutlass13device_kernelIN5flash19enable_sm80_to_sm89INS1_16FlashAttnFwdSm80INS1_25CollectiveMainloopFwdSm80ILi4ELi1ELb0EN4cute5tupleIJNS5_1CILi128EEENS7_ILi112EEENS7_ILi64EEEEEELi64ENS_6half_tEfNS_4arch4Sm80ELb0ELb0ELb1ELb1ELb0ELb1ELb1ELb0EEENS1_21CollectiveEpilogueFwdINS6_IJS8_SA_S9_EEENS6_IJNS7_ILi1EEESI_SI_EEESC_SE_Li128ELb1ELb1ELb0ELb0EEENS1_19SingleTileSchedulerILb1ELb0ELb1ELi128EEEEEEEEEvNT_6ParamsE:
        .type           _ZN7cutlass13device_kernelIN5flash19enable_sm80_to_sm89INS1_16FlashAttnFwdSm80INS1_25CollectiveMainloopFwdSm80ILi4ELi1ELb0EN4cute5tupleIJNS5_1CILi128EEENS7_ILi112EEENS7_ILi64EEEEEELi64ENS_6half_tEfNS_4arch4Sm80ELb0ELb0ELb1ELb1ELb0ELb1ELb1ELb0EEENS1_21CollectiveEpilogueFwdINS6_IJS8_SA_S9_EEENS6_IJNS7_ILi1EEESI_SI_EEESC_SE_Li128ELb1ELb1ELb0ELb0EEENS1_19SingleTileSchedulerILb1ELb0ELb1ELi128EEEEEEEEEvNT_6ParamsE,@function
        .size           _ZN7cutlass13device_kernelIN5flash19enable_sm80_to_sm89INS1_16FlashAttnFwdSm80INS1_25CollectiveMainloopFwdSm80ILi4ELi1ELb0EN4cute5tupleIJNS5_1CILi128EEENS7_ILi112EEENS7_ILi64EEEEEELi64ENS_6half_tEfNS_4arch4Sm80ELb0ELb0ELb1ELb1ELb0ELb1ELb1ELb0EEENS1_21CollectiveEpilogueFwdINS6_IJS8_SA_S9_EEENS6_IJNS7_ILi1EEESI_SI_EEESC_SE_Li128ELb1ELb1ELb0ELb0EEENS1_19SingleTileSchedulerILb1ELb0ELb1ELi128EEEEEEEEEvNT_6ParamsE,(.L_x_11 - _ZN7cutlass13device_kernelIN5flash19enable_sm80_to_sm89INS1_16FlashAttnFwdSm80INS1_25CollectiveMainloopFwdSm80ILi4ELi1ELb0EN4cute5tupleIJNS5_1CILi128EEENS7_ILi112EEENS7_ILi64EEEEEELi64ENS_6half_tEfNS_4arch4Sm80ELb0ELb0ELb1ELb1ELb0ELb1ELb1ELb0EEENS1_21CollectiveEpilogueFwdINS6_IJS8_SA_S9_EEENS6_IJNS7_ILi1EEESI_SI_EEESC_SE_Li128ELb1ELb1ELb0ELb0EEENS1_19SingleTileSchedulerILb1ELb0ELb1ELi128EEEEEEEEEvNT_6ParamsE)
        .other          _ZN7cutlass13device_kernelIN5flash19enable_sm80_to_sm89INS1_16FlashAttnFwdSm80INS1_25CollectiveMainloopFwdSm80ILi4ELi1ELb0EN4cute5tupleIJNS5_1CILi128EEENS7_ILi112EEENS7_ILi64EEEEEELi64ENS_6half_tEfNS_4arch4Sm80ELb0ELb0ELb1ELb1ELb0ELb1ELb1ELb0EEENS1_21CollectiveEpilogueFwdINS6_IJS8_SA_S9_EEENS6_IJNS7_ILi1EEESI_SI_EEESC_SE_Li128ELb1ELb1ELb0ELb0EEENS1_19SingleTileSchedulerILb1ELb0ELb1ELi128EEEEEEEEEvNT_6ParamsE,@"STO_CUDA_ENTRY STV_DEFAULT"
_ZN7cutlass13device_kernelIN5flash19enable_sm80_to_sm89INS1_16FlashAttnFwdSm80INS1_25CollectiveMainloopFwdSm80ILi4ELi1ELb0EN4cute5tupleIJNS5_1CILi128EEENS7_ILi112EEENS7_ILi64EEEEEELi64ENS_6half_tEfNS_4arch4Sm80ELb0ELb0ELb1ELb1ELb0ELb1ELb1ELb0EEENS1_21CollectiveEpilogueFwdINS6_IJS8_SA_S9_EEENS6_IJNS7_ILi1EEESI_SI_EEESC_SE_Li128ELb1ELb1ELb0ELb0EEENS1_19SingleTileSchedulerILb1ELb0ELb1ELi128EEEEEEEEEvNT_6ParamsE:
[----:B------:R-:W-:Y:S01]  /*0000*/  LDC R1, c[0x0][0x28] ;  /* 0x00000a00ff017b82 */ /* 0x000fe20000000800 */
[----:B------:R-:W-:Y:S05]  /*0010*/  EXIT ;  /* 0x000000000000794d */ /* 0x000fea0003800000 */
.L_x_2:
        /* <DEDUP_REMOVED lines=14> */
.L_x_11:


//--------------------- .text._ZN7cutlass13device_kernelIN5flash19enable_sm80_to_sm89INS1_16FlashAttnFwdSm80INS1_25CollectiveMainloopFwdSm80ILi4ELi1ELb0EN4cute5tupleIJNS5_1CILi128EEENS7_ILi96EEENS7_ILi64EEEEEELi64ENS_6half_tEfNS_4arch4Sm80ELb0ELb1ELb1ELb0ELb0ELb0ELb1ELb0EEENS1_21CollectiveEpilogueFwdINS6_IJS8_SA_S9_EEENS6_IJNS7_ILi1EEESI_SI_EEESC_SE_Li128ELb0ELb1ELb0ELb0EEENS1_19SingleTileSchedulerILb0ELb0ELb1ELi128EEEEEEEEEvNT_6ParamsE --------------------------
	.section	.text._ZN7cutlass13device_kernelIN5flash19enable_sm80_to_sm89INS1_16FlashAttnFwdSm80INS1_25CollectiveMainloopFwdSm80ILi4ELi1ELb0EN4cute5tupleIJNS5_1CILi128EEENS7_ILi96EEENS7_ILi64EEEEEELi64ENS_6half_tEfNS_4arch4Sm80ELb0ELb1ELb1ELb0ELb0ELb0ELb1ELb0EEENS1_21CollectiveEpilogueFwdINS6_IJS8_SA_S9_EEENS6_IJNS7_ILi1EEESI_SI_EEESC_SE_Li128ELb0ELb1ELb0ELb0EEENS1_19SingleTileSchedulerILb0ELb0ELb1ELi128EEEEEEEEEvNT_6ParamsE,"ax",@progbits
	.align	128
.text._ZN7cutlass13device_kernelIN5flash19enable_sm80_to_sm89INS1_16FlashAttnFwdSm80INS1_25CollectiveMainloopFwdSm80ILi4ELi1ELb0EN4cute5tupleIJNS5_1CILi128EEENS7_ILi96EEENS7_ILi64EEEEEELi64ENS_6half_tEfNS_4arch4Sm80ELb0ELb1ELb1ELb0ELb0ELb0ELb1ELb0EEENS1_21CollectiveEpilogueFwdINS6_IJS8_SA_S9_EEENS6_IJNS7_ILi1EEESI_SI_EEESC_SE_Li128ELb0ELb1ELb0ELb0EEENS1_19SingleTileSchedulerILb0ELb0ELb1ELi128EEEEEEEEEvNT_6ParamsE:
        .type           _ZN7cutlass13device_kernelIN5flash19enable_sm80_to_sm89INS1_16FlashAttnFwdSm80INS1_25CollectiveMainloopFwdSm80ILi4ELi1ELb0EN4cute5tupleIJNS5_1CILi128EEENS7_ILi96EEENS7_ILi64EEEEEELi64ENS_6half_tEfNS_4arch4Sm80ELb0ELb1ELb1ELb0ELb0ELb0ELb1ELb0EEENS1_21CollectiveEpilogueFwdINS6_IJS8_SA_S9_EEENS6_IJNS7_ILi1EEESI_SI_EEESC_SE_Li128ELb0ELb1ELb0ELb0EEENS1_19SingleTileSchedulerILb0ELb0ELb1ELi128EEEEEEEEEvNT_6ParamsE,@function
        .size           _ZN7cutlass13device_kernelIN5flash19enable_sm80_to_sm89INS1_16FlashAttnFwdSm80INS1_25CollectiveMainloopFwdSm80ILi4ELi1ELb0EN4cute5tupleIJNS5_1CILi128EEENS7_ILi96EEENS7_ILi64EEEEEELi64ENS_6half_tEfNS_4arch4Sm80ELb0ELb1ELb1ELb0ELb0ELb0ELb1ELb0EEENS1_21CollectiveEpilogueFwdINS6_IJS8_SA_S9_EEENS6_IJNS7_ILi1EEESI_SI_EEESC_SE_Li128ELb0ELb1ELb0ELb0EEENS1_19SingleTileSchedulerILb0ELb0ELb1ELi128EEEEEEEEEvNT_6ParamsE,(.L_x_12 - _ZN7cutlass13device_kernelIN5flash19enable_sm80_to_sm89INS1_16FlashAttnFwdSm80INS1_25CollectiveMainloopFwdSm80ILi4ELi1ELb0EN4cute5tupleIJNS5_1CILi128EEENS7_ILi96EEENS7_ILi64EEEEEELi64ENS_6half_tEfNS_4arch4Sm80ELb0ELb1ELb1ELb0ELb0ELb0ELb1ELb0EEENS1_21CollectiveEpilogueFwdINS6_IJS8_SA_S9_EEENS6_IJNS7_ILi1EEESI_SI_EEESC_SE_Li128ELb0ELb1ELb0ELb0EEENS1_19SingleTileSchedulerILb0ELb0ELb1ELi128EEEEEEEEEvNT_6ParamsE)
        .other          _ZN7cutlass13device_kernelIN5flash19enable_sm80_to_sm89INS1_16FlashAttnFwdSm80INS1_25CollectiveMainloopFwdSm80ILi4ELi1ELb0EN4cute5tupleIJNS5_1CILi128EEENS7_ILi96EEENS7_ILi64EEEEEELi64ENS_6half_tEfNS_4arch4Sm80ELb0ELb1ELb1ELb0ELb0ELb0ELb1ELb0EEENS1_21CollectiveEpilogueFwdINS6_IJS8_SA_S9_EEENS6_IJNS7_ILi1EEESI_SI_EEESC_SE_Li128ELb0ELb1ELb0ELb0EEENS1_19SingleTileSchedulerILb0ELb0ELb1ELi128EEEEEEEEEvNT_6ParamsE,@"STO_CUDA_ENTRY STV_DEFAULT"
_ZN7cutlass13device_kernelIN5flash19enable_sm80_to_sm89INS1_16FlashAttnFwdSm80INS1_25CollectiveMainloopFwdSm80ILi4ELi1ELb0EN4cute5tupleIJNS5_1CILi128EEENS7_ILi96EEENS7_ILi64EEEEEELi64ENS_6half_tEfNS_4arch4Sm80ELb0ELb1ELb1ELb0ELb0ELb0ELb1ELb0EEENS1_21CollectiveEpilogueFwdINS6_IJS8_SA_S9_EEENS6_IJNS7_ILi1EEESI_SI_EEESC_SE_Li128ELb0ELb1ELb0ELb0EEENS1_19SingleTileSchedulerILb0ELb0ELb1ELi128EEEEEEEEEvNT_6ParamsE:
[----:B------:R-:W-:Y:S01]  /*0000*/  LDC R1, c[0x0][0x28] ;  /* 0x00000a00ff017b82 */ /* 0x000fe20000000800 */
[----:B------:R-:W-:Y:S05]  /*0010*/  EXIT ;  /* 0x000000000000794d */ /* 0x000fea0003800000 */
.L_x_3:
        /* <DEDUP_REMOVED lines=14> */
.L_x_12:


//--------------------- .text._ZN7cutlass13device_kernelIN5flash19enable_sm80_to_sm89INS1_16FlashAttnFwdSm80INS1_25CollectiveMainloopFwdSm80ILi4ELi1ELb0EN4cute5tupleIJNS5_1CILi128EEENS7_ILi96EEENS7_ILi64EEEEEELi64ENS_6half_tEfNS_4arch4Sm80ELb0ELb1ELb1ELb1ELb0ELb0ELb1ELb0EEENS1_21CollectiveEpilogueFwdINS6_IJS8_SA_S9_EEENS6_IJNS7_ILi1EEESI_SI_EEESC_SE_Li128ELb1ELb1ELb0ELb0EEENS1_19SingleTileSchedulerILb1ELb0ELb1ELi128EEEEEEEEEvNT_6ParamsE --------------------------
	.section	.text._ZN7cutlass13device_kernelIN5flash19enable_sm80_to_sm89INS1_16FlashAttnFwdSm80INS1_25CollectiveMainloopFwdSm80ILi4ELi1ELb0EN4cute5tupleIJNS5_1CILi128EEENS7_ILi96EEENS7_ILi64EEEEEELi64ENS_6half_tEfNS_4arch4Sm80ELb0ELb1ELb1ELb1ELb0ELb0ELb1ELb0EEENS1_21CollectiveEpilogueFwdINS6_IJS8_SA_S9_EEENS6_IJNS7_ILi1EEESI_SI_EEESC_SE_Li128ELb1ELb1ELb0ELb0EEENS1_19SingleTileSchedulerILb1ELb0ELb1ELi128EEEEEEEEEvNT_6ParamsE,"ax",@progbits
	.align	128
.text._ZN7cutlass13device_kernelIN5flash19enable_sm80_to_sm89INS1_16FlashAttnFwdSm80INS1_25CollectiveMainloopFwdSm80ILi4ELi1ELb0EN4cute5tupleIJNS5_1CILi128EEENS7_ILi96EEENS7_ILi64EEEEEELi64ENS_6half_tEfNS_4arch4Sm80ELb0ELb1ELb1ELb1ELb0ELb0ELb1ELb0EEENS1_21CollectiveEpilogueFwdINS6_IJS8_SA_S9_EEENS6_IJNS7_ILi1EEESI_SI_EEESC_SE_Li128ELb1ELb1ELb0ELb0EEENS1_19SingleTileSchedulerILb1ELb0ELb1ELi128EEEEEEEEEvNT_6ParamsE:
        .type           _ZN7cutlass13device_kernelIN5flash19enable_sm80_to_sm89INS1_16FlashAttnFwdSm80INS1_25CollectiveMainloopFwdSm80ILi4ELi1ELb0EN4cute5tupleIJNS5_1CILi128EEENS7_ILi96EEENS7_ILi64EEEEEELi64ENS_6half_tEfNS_4arch4Sm80ELb0ELb1ELb1ELb1ELb0ELb0ELb1ELb0EEENS1_21CollectiveEpilogueFwdINS6_IJS8_SA_S9_EEENS6_IJNS7_ILi1EEESI_SI_EEESC_SE_Li128ELb1ELb1ELb0ELb0EEENS1_19SingleTileSchedulerILb1ELb0ELb1ELi128EEEEEEEEEvNT_6ParamsE,@function
        .size           _ZN7cutlass13device_kernelIN5flash19enable_sm80_to_sm89INS1_16FlashAttnFwdSm80INS1_25CollectiveMainloopFwdSm80ILi4ELi1ELb0EN4cute5tupleIJNS5_1CILi128EEENS7_ILi96EEENS7_ILi64EEEEEELi64ENS_6half_tEfNS_4arch4Sm80ELb0ELb1ELb1ELb1ELb0ELb0ELb1ELb0EEENS1_21CollectiveEpilogueFwdINS6_IJS8_SA_S9_EEENS6_IJNS7_ILi1EEESI_SI_EEESC_SE_Li128ELb1ELb1ELb0ELb0EEENS1_19SingleTileSchedulerILb1ELb0ELb1ELi128EEEEEEEEEvNT_6ParamsE,(.L_x_13 - _ZN7cutlass13device_kernelIN5flash19enable_sm80_to_sm89INS1_16FlashAttnFwdSm80INS1_25CollectiveMainloopFwdSm80ILi4ELi1ELb0EN4cute5tupleIJNS5_1CILi128EEENS7_ILi96EEENS7_ILi64EEEEEELi64ENS_6half_tEfNS_4arch4Sm80ELb0ELb1ELb1ELb1ELb0ELb0ELb1ELb0EEENS1_21CollectiveEpilogueFwdINS6_IJS8_SA_S9_EEENS6_IJNS7_ILi1EEESI_SI_EEESC_SE_Li128ELb1ELb1ELb0ELb0EEENS1_19SingleTileSchedulerILb1ELb0ELb1ELi128EEEEEEEEEvNT_6ParamsE)
        .other          _ZN7cutlass13device_kernelIN5flash19enable_sm80_to_sm89INS1_16FlashAttnFwdSm80INS1_25CollectiveMainloopFwdSm80ILi4ELi1ELb0EN4cute5tupleIJNS5_1CILi128EEENS7_ILi96EEENS7_ILi64EEEEEELi64ENS_6half_tEfNS_4arch4Sm80ELb0ELb1ELb1ELb1ELb0ELb0ELb1ELb0EEENS1_21CollectiveEpilogueFwdINS6_IJS8_SA_S9_EEENS6_IJNS7_ILi1EEESI_SI_EEESC_SE_Li128ELb1ELb1ELb0ELb0EEENS1_19SingleTileSchedulerILb1ELb0ELb1ELi128EEEEEEEEEvNT_6ParamsE,@"STO_CUDA_ENTRY STV_DEFAULT"
_ZN7cutlass13device_kernelIN5flash19enable_sm80_to_sm89INS1_16FlashAttnFwdSm80INS1_25CollectiveMainloopFwdSm80ILi4ELi1ELb0EN4cute5tupleIJNS5_1CILi128EEENS7_ILi96EEENS7_ILi64EEEEEELi64ENS_6half_tEfNS_4arch4Sm80ELb0ELb1ELb1ELb1ELb0ELb0ELb1ELb0EEENS1_21CollectiveEpilogueFwdINS6_IJS8_SA_S9_EEENS6_IJNS7_ILi1EEESI_SI_EEESC_SE_Li128ELb1ELb1ELb0ELb0EEENS1_19SingleTileSchedulerILb1ELb0ELb1ELi128EEEEEEEEEvNT_6ParamsE:
[----:B------:R-:W-:Y:S01]  /*0000*/  LDC R1, c[0x0][0x28] ;  /* 0x00000a00ff017b82 */ /* 0x000fe20000000800 */
[----:B------:R-:W-:Y:S05]  /*0010*/  EXIT ;  /* 0x000000000000794d */ /* 0x000fea0003800000 */
.L_x_4:
        /* <DEDUP_REMOVED lines=14> */
.L_x_13:


//--------------------- .text._ZN7cutlass13device_kernelIN5flash19enable_sm80_to_sm89INS1_16FlashAttnFwdSm80INS1_25CollectiveMainloopFwdSm80ILi4ELi1ELb0EN4cute5tupleIJNS5_1CILi128EEENS7_ILi96EEENS7_ILi64EEEEEELi64ENS_6half_tEfNS_4arch4Sm80ELb0ELb1ELb1ELb1ELb0ELb1ELb1ELb0EEENS1_21CollectiveEpilogueFwdINS6_IJS8_SA_S9_EEENS6_IJNS7_ILi1EEESI_SI_EEESC_SE_Li128ELb1ELb1ELb0ELb0EEENS1_19SingleTileSchedulerILb1ELb0ELb1ELi128EEEEEEEEEvNT_6ParamsE --------------------------
	.section	.text._ZN7cutlass13device_kernelIN5flash19enable_sm80_to_sm89INS1_16FlashAttnFwdSm80INS1_25CollectiveMainloopFwdSm80ILi4ELi1ELb0EN4cute5tupleIJNS5_1CILi128EEENS7_ILi96EEENS7_ILi64EEEEEELi64ENS_6half_tEfNS_4arch4Sm80ELb0ELb1ELb1ELb1ELb0ELb1ELb1ELb0EEENS1_21CollectiveEpilogueFwdINS6_IJS8_SA_S9_EEENS6_IJNS7_ILi1EEESI_SI_EEESC_SE_Li128ELb1ELb1ELb0ELb0EEENS1_19SingleTileSchedulerILb1ELb0ELb1ELi128EEEEEEEEEvNT_6ParamsE,"ax",@progbits
	.align	128
.text._ZN7cutlass13device_kernelIN5flash19enable_sm80_to_sm89INS1_16FlashAttnFwdSm80INS1_25CollectiveMainloopFwdSm80ILi4ELi1ELb0EN4cute5tupleIJNS5_1CILi128EEENS7_ILi96EEENS7_ILi64EEEEEELi64ENS_6half_tEfNS_4arch4Sm80ELb0ELb1ELb1ELb1ELb0ELb1ELb1ELb0EEENS1_21CollectiveEpilogueFwdINS6_IJS8_SA_S9_EEENS6_IJNS7_ILi1EEESI_SI_EEESC_SE_Li128ELb1ELb1ELb0ELb0EEENS1_19SingleTileSchedulerILb1ELb0ELb1ELi128EEEEEEEEEvNT_6ParamsE:
        .type           _ZN7cutlass13device_kernelIN5flash19enable_sm80_to_sm89INS1_16FlashAttnFwdSm80INS1_25CollectiveMainloopFwdSm80ILi4ELi1ELb0EN4cute5tupleIJNS5_1CILi128EEENS7_ILi96EEENS7_ILi64EEEEEELi64ENS_6half_tEfNS_4arch4Sm80ELb0ELb1ELb1ELb1ELb0ELb1ELb1ELb0EEENS1_21CollectiveEpilogueFwdINS6_IJS8_SA_S9_EEENS6_IJNS7_ILi1EEESI_SI_EEESC_SE_Li128ELb1ELb1ELb0ELb0EEENS1_19SingleTileSchedulerILb1ELb0ELb1ELi128EEEEEEEEEvNT_6ParamsE,@function
        .size           _ZN7cutlass13device_kernelIN5flash19enable_sm80_to_sm89INS1_16FlashAttnFwdSm80INS1_25CollectiveMainloopFwdSm80ILi4ELi1ELb0EN4cute5tupleIJNS5_1CILi128EEENS7_ILi96EEENS7_ILi64EEEEEELi64ENS_6half_tEfNS_4arch4Sm80ELb0ELb1ELb1ELb1ELb0ELb1ELb1ELb0EEENS1_21CollectiveEpilogueFwdINS6_IJS8_SA_S9_EEENS6_IJNS7_ILi1EEESI_SI_EEESC_SE_Li128ELb1ELb1ELb0ELb0EEENS1_19SingleTileSchedulerILb1ELb0ELb1ELi128EEEEEEEEEvNT_6ParamsE,(.L_x_14 - _ZN7cutlass13device_kernelIN5flash19enable_sm80_to_sm89INS1_16FlashAttnFwdSm80INS1_25CollectiveMainloopFwdSm80ILi4ELi1ELb0EN4cute5tupleIJNS5_1CILi128EEENS7_ILi96EEENS7_ILi64EEEEEELi64ENS_6half_tEfNS_4arch4Sm80ELb0ELb1ELb1ELb1ELb0ELb1ELb1ELb0EEENS1_21CollectiveEpilogueFwdINS6_IJS8_SA_S9_EEENS6_IJNS7_ILi1EEESI_SI_EEESC_SE_Li128ELb1ELb1ELb0ELb0EEENS1_19SingleTileSchedulerILb1ELb0ELb1ELi128EEEEEEEEEvNT_6ParamsE)
        .other          _ZN7cutlass13device_kernelIN5flash19enable_sm80_to_sm89INS1_16FlashAttnFwdSm80INS1_25CollectiveMainloopFwdSm80ILi4ELi1ELb0EN4cute5tupleIJNS5_1CILi128EEENS7_ILi96EEENS7_ILi64EEEEEELi64ENS_6half_tEfNS_4arch4Sm80ELb0ELb1ELb1ELb1ELb0ELb1ELb1ELb0EEENS1_21CollectiveEpilogueFwdINS6_IJS8_SA_S9_EEENS6_IJNS7_ILi1EEESI_SI_EEESC_SE_Li128ELb1ELb1ELb0ELb0EEENS1_19SingleTileSchedulerILb1ELb0ELb1ELi128EEEEEEEEEvNT_6ParamsE,@"STO_CUDA_ENTRY STV_DEFAULT"
_ZN7cutlass13device_kernelIN5flash19enable_sm80_to_sm89INS1_16FlashAttnFwdSm80INS1_25CollectiveMainloopFwdSm80ILi4ELi1ELb0EN4cute5tupleIJNS5_1CILi128EEENS7_ILi96EEENS7_ILi64EEEEEELi64ENS_6half_tEfNS_4arch4Sm80ELb0ELb1ELb1ELb1ELb0ELb1ELb1ELb0EEENS1_21CollectiveEpilogueFwdINS6_IJS8_SA_S9_EEENS6_IJNS7_ILi1EEESI_SI_EEESC_SE_Li128ELb1ELb1ELb0ELb0EEENS1_19SingleTileSchedulerILb1ELb0ELb1ELi128EEEEEEEEEvNT_6ParamsE:
[----:B------:R-:W-:Y:S01]  /*0000*/  LDC R1, c[0x0][0x28] ;  /* 0x00000a00ff017b82 */ /* 0x000fe20000000800 */
[----:B------:R-:W-:Y:S05]  /*0010*/  EXIT ;  /* 0x000000000000794d */ /* 0x000fea0003800000 */
.L_x_5:
        /* <DEDUP_REMOVED lines=14> */
.L_x_14:


//--------------------- .text._ZN7cutlass13device_kernelIN5flash19enable_sm80_to_sm89INS1_16FlashAttnFwdSm80INS1_25CollectiveMainloopFwdSm80ILi4ELi1ELb0EN4cute5tupleIJNS5_1CILi128EEENS7_ILi112EEENS7_ILi64EEEEEELi64ENS_6half_tEfNS_4arch4Sm80ELb1ELb0ELb1ELb0ELb0ELb0ELb1ELb0EEENS1_21CollectiveEpilogueFwdINS6_IJS8_SA_S9_EEENS6_IJNS7_ILi1EEESI_SI_EEESC_SE_Li128ELb0ELb1ELb0ELb0EEENS1_30DynamicPersistentTileSchedulerILi128ELi128ELb0ELb1ELb0EEEEEEEEEvNT_6ParamsE --------------------------
	.section	.text._ZN7cutlass13device_kernelIN5flash19enable_sm80_to_sm89INS1_16FlashAttnFwdSm80INS1_25CollectiveMainloopFwdSm80ILi4ELi1ELb0EN4cute5tupleIJNS5_1CILi128EEENS7_ILi112EEENS7_ILi64EEEEEELi64ENS_6half_tEfNS_4arch4Sm80ELb1ELb0ELb1ELb0ELb0ELb0ELb1ELb0EEENS1_21CollectiveEpilogueFwdINS6_IJS8_SA_S9_EEENS6_IJNS7_ILi1EEESI_SI_EEESC_SE_Li128ELb0ELb1ELb0ELb0EEENS1_30DynamicPersistentTileSchedulerILi128ELi128ELb0ELb1ELb0EEEEEEEEEvNT_6ParamsE,"ax",@progbits
	.align	128
.text._ZN7cutlass13device_kernelIN5flash19enable_sm80_to_sm89INS1_16FlashAttnFwdSm80INS1_25CollectiveMainloopFwdSm80ILi4ELi1ELb0EN4cute5tupleIJNS5_1CILi128EEENS7_ILi112EEENS7_ILi64EEEEEELi64ENS_6half_tEfNS_4arch4Sm80ELb1ELb0ELb1ELb0ELb0ELb0ELb1ELb0EEENS1_21CollectiveEpilogueFwdINS6_IJS8_SA_S9_EEENS6_IJNS7_ILi1EEESI_SI_EEESC_SE_Li128ELb0ELb1ELb0ELb0EEENS1_30DynamicPersistentTileSchedulerILi128ELi128ELb0ELb1ELb0EEEEEEEEEvNT_6ParamsE:
        .type           _ZN7cutlass13device_kernelIN5flash19enable_sm80_to_sm89INS1_16FlashAttnFwdSm80INS1_25CollectiveMainloopFwdSm80ILi4ELi1ELb0EN4cute5tupleIJNS5_1CILi128EEENS7_ILi112EEENS7_ILi64EEEEEELi64ENS_6half_tEfNS_4arch4Sm80ELb1ELb0ELb1ELb0ELb0ELb0ELb1ELb0EEENS1_21CollectiveEpilogueFwdINS6_IJS8_SA_S9_EEENS6_IJNS7_ILi1EEESI_SI_EEESC_SE_Li128ELb0ELb1ELb0ELb0EEENS1_30DynamicPersistentTileSchedulerILi128ELi128ELb0ELb1ELb0EEEEEEEEEvNT_6ParamsE,@function
        .size           _ZN7cutlass13device_kernelIN5flash19enable_sm80_to_sm89INS1_16FlashAttnFwdSm80INS1_25CollectiveMainloopFwdSm80ILi4ELi1ELb0EN4cute5tupleIJNS5_1CILi128EEENS7_ILi112EEENS7_ILi64EEEEEELi64ENS_6half_tEfNS_4arch4Sm80ELb1ELb0ELb1ELb0ELb0ELb0ELb1ELb0EEENS1_21CollectiveEpilogueFwdINS6_IJS8_SA_S9_EEENS6_IJNS7_ILi1EEESI_SI_EEESC_SE_Li128ELb0ELb1ELb0ELb0EEENS1_30DynamicPersistentTileSchedulerILi128ELi128ELb0ELb1ELb0EEEEEEEEEvNT_6ParamsE,(.L_x_15 - _ZN7cutlass13device_kernelIN5flash19enable_sm80_to_sm89INS1_16FlashAttnFwdSm80INS1_25CollectiveMainloopFwdSm80ILi4ELi1ELb0EN4cute5tupleIJNS5_1CILi128EEENS7_ILi112EEENS7_ILi64EEEEEELi64ENS_6half_tEfNS_4arch4Sm80ELb1ELb0ELb1ELb0ELb0ELb0ELb1ELb0EEENS1_21CollectiveEpilogueFwdINS6_IJS8_SA_S9_EEENS6_IJNS7_ILi1EEESI_SI_EEESC_SE_Li128ELb0ELb1ELb0ELb0EEENS1_30DynamicPersistentTileSchedulerILi128ELi128ELb0ELb1ELb0EEEEEEEEEvNT_6ParamsE)
        .other          _ZN7cutlass13device_kernelIN5flash19enable_sm80_to_sm89INS1_16FlashAttnFwdSm80INS1_25CollectiveMainloopFwdSm80ILi4ELi1ELb0EN4cute5tupleIJNS5_1CILi128EEENS7_ILi112EEENS7_ILi64EEEEEELi64ENS_6half_tEfNS_4arch4Sm80ELb1ELb0ELb1ELb0ELb0ELb0ELb1ELb0EEENS1_21CollectiveEpilogueFwdINS6_IJS8_SA_S9_EEENS6_IJNS7_ILi1EEESI_SI_EEESC_SE_Li128ELb0ELb1ELb0ELb0EEENS1_30DynamicPersistentTileSchedulerILi128ELi128ELb0ELb1ELb0EEEEEEEEEvNT_6ParamsE,@"STO_CUDA_ENTRY STV_DEFAULT"
_ZN7cutlass13device_kernelIN5flash19enable_sm80_to_sm89INS1_16FlashAttnFwdSm80INS1_25CollectiveMainloopFwdSm80ILi4ELi1ELb0EN4cute5tupleIJNS5_1CILi128EEENS7_ILi112EEENS7_ILi64EEEEEELi64ENS_6half_tEfNS_4arch4Sm80ELb1ELb0ELb1ELb0ELb0ELb0ELb1ELb0EEENS1_21CollectiveEpilogueFwdINS6_IJS8_SA_S9_EEENS6_IJNS7_ILi1EEESI_SI_EEESC_SE_Li128ELb0ELb1ELb0ELb0EEENS1_30DynamicPersistentTileSchedulerILi128ELi128ELb0ELb1ELb0EEEEEEEEEvNT_6ParamsE:
[----:B------:R-:W-:Y:S01]  /*0000*/  LDC R1, c[0x0][0x28] ;  /* 0x00000a00ff017b82 */ /* 0x000fe20000000800 */
[----:B------:R-:W-:Y:S05]  /*0010*/  EXIT ;  /* 0x000000000000794d */ /* 0x000fea0003800000 */
.L_x_6:
        /* <DEDUP_REMOVED lines=14> */
.L_x_15:


//--------------------- .text._ZN7cutlass13device_kernelIN5flash19enable_sm80_to_sm89INS1_16FlashAttnFwdSm80INS1_25CollectiveMainloopFwdSm80ILi4ELi1ELb0EN4cute5tupleIJNS5_1CILi128EEENS7_ILi112EEENS7_ILi64EEEEEELi64ENS_6half_tEfNS_4arch4Sm80ELb1ELb0ELb1ELb1ELb0ELb0ELb1ELb0EEENS1_21CollectiveEpilogueFwdINS6_IJS8_SA_S9_EEENS6_IJNS7_ILi1EEESI_SI_EEESC_SE_Li128ELb1ELb1ELb0ELb0EEENS1_19SingleTileSchedulerILb1ELb0ELb1ELi128EEEEEEEEEvNT_6ParamsE --------------------------
	.section	.text._ZN7cutlass13device_kernelIN5flash19enable_sm80_to_sm89INS1_16FlashAttnFwdSm80INS1_25CollectiveMainloopFwdSm80ILi4ELi1ELb0EN4cute5tupleIJNS5_1CILi128EEENS7_ILi112EEENS7_ILi64EEEEEELi64ENS_6half_tEfNS_4arch4Sm80ELb1ELb0ELb1ELb1ELb0ELb0ELb1ELb0EEENS1_21CollectiveEpilogueFwdINS6_IJS8_SA_S9_EEENS6_IJNS7_ILi1EEESI_SI_EEESC_SE_Li128ELb1ELb1ELb0ELb0EEENS1_19SingleTileSchedulerILb1ELb0ELb1ELi128EEEEEEEEEvNT_6ParamsE,"ax",@progbits
	.align	128
.text._ZN7cutlass13device_kernelIN5flash19enable_sm80_to_sm89INS1_16FlashAttnFwdSm80INS1_25CollectiveMainloopFwdSm80ILi4ELi1ELb0EN4cute5tupleIJNS5_1CILi128EEENS7_ILi112EEENS7_ILi64EEEEEELi64ENS_6half_tEfNS_4arch4Sm80ELb1ELb0ELb1ELb1ELb0ELb0ELb1ELb0EEENS1_21CollectiveEpilogueFwdINS6_IJS8_SA_S9_EEENS6_IJNS7_ILi1EEESI_SI_EEESC_SE_Li128ELb1ELb1ELb0ELb0EEENS1_19SingleTileSchedulerILb1ELb0ELb1ELi128EEEEEEEEEvNT_6ParamsE:
        .type           _ZN7cutlass13device_kernelIN5flash19enable_sm80_to_sm89INS1_16FlashAttnFwdSm80INS1_25CollectiveMainloopFwdSm80ILi4ELi1ELb0EN4cute5tupleIJNS5_1CILi128EEENS7_ILi112EEENS7_ILi64EEEEEELi64ENS_6half_tEfNS_4arch4Sm80ELb1ELb0ELb1ELb1ELb0ELb0ELb1ELb0EEENS1_21CollectiveEpilogueFwdINS6_IJS8_SA_S9_EEENS6_IJNS7_ILi1EEESI_SI_EEESC_SE_Li128ELb1ELb1ELb0ELb0EEENS1_19SingleTileSchedulerILb1ELb0ELb1ELi128EEEEEEEEEvNT_6ParamsE,@function
        .size           _ZN7cutlass13device_kernelIN5flash19enable_sm80_to_sm89INS1_16FlashAttnFwdSm80INS1_25CollectiveMainloopFwdSm80ILi4ELi1ELb0EN4cute5tupleIJNS5_1CILi128EEENS7_ILi112EEENS7_ILi64EEEEEELi64ENS_6half_tEfNS_4arch4Sm80ELb1ELb0ELb1ELb1ELb0ELb0ELb1ELb0EEENS1_21CollectiveEpilogueFwdINS6_IJS8_SA_S9_EEENS6_IJNS7_ILi1EEESI_SI_EEESC_SE_Li128ELb1ELb1ELb0ELb0EEENS1_19SingleTileSchedulerILb1ELb0ELb1ELi128EEEEEEEEEvNT_6ParamsE,(.L_x_16 - _ZN7cutlass13device_kernelIN5flash19enable_sm80_to_sm89INS1_16FlashAttnFwdSm80INS1_25CollectiveMainloopFwdSm80ILi4ELi1ELb0EN4cute5tupleIJNS5_1CILi128EEENS7_ILi112EEENS7_ILi64EEEEEELi64ENS_6half_tEfNS_4arch4Sm80ELb1ELb0ELb1ELb1ELb0ELb0ELb1ELb0EEENS1_21CollectiveEpilogueFwdINS6_IJS8_SA_S9_EEENS6_IJNS7_ILi1EEESI_SI_EEESC_SE_Li128ELb1ELb1ELb0ELb0EEENS1_19SingleTileSchedulerILb1ELb0ELb1ELi128EEEEEEEEEvNT_6ParamsE)
        .other          _ZN7cutlass13device_kernelIN5flash19enable_sm80_to_sm89INS1_16FlashAttnFwdSm80INS1_25CollectiveMainloopFwdSm80ILi4ELi1ELb0EN4cute5tupleIJNS5_1CILi128EEENS7_ILi112EEENS7_ILi64EEEEEELi64ENS_6half_tEfNS_4arch4Sm80ELb1ELb0ELb1ELb1ELb0ELb0ELb1ELb0EEENS1_21CollectiveEpilogueFwdINS6_IJS8_SA_S9_EEENS6_IJNS7_ILi1EEESI_SI_EEESC_SE_Li128ELb1ELb1ELb0ELb0EEENS1_19SingleTileSchedulerILb1ELb0ELb1ELi128EEEEEEEEEvNT_6ParamsE,@"STO_CUDA_ENTRY STV_DEFAULT"
_ZN7cutlass13device_kernelIN5flash19enable_sm80_to_sm89INS1_16FlashAttnFwdSm80INS1_25CollectiveMainloopFwdSm80ILi4ELi1ELb0EN4cute5tupleIJNS5_1CILi128EEENS7_ILi112EEENS7_ILi64EEEEEELi64ENS_6half_tEfNS_4arch4Sm80ELb1ELb0ELb1ELb1ELb0ELb0ELb1ELb0EEENS1_21CollectiveEpilogueFwdINS6_IJS8_SA_S9_EEENS6_IJNS7_ILi1EEESI_SI_EEESC_SE_Li128ELb1ELb1ELb0ELb0EEENS1_19SingleTileSchedulerILb1ELb0ELb1ELi128EEEEEEEEEvNT_6ParamsE:
[----:B------:R-:W-:Y:S01]  /*0000*/  LDC R1, c[0x0][0x28] ;  /* 0x00000a00ff017b82 */ /* 0x000fe20000000800 */
[----:B------:R-:W-:Y:S05]  /*0010*/  EXIT ;  /* 0x000000000000794d */ /* 0x000fea0003800000 */
.L_x_7:
        /* <DEDUP_REMOVED lines=14> */
.L_x_16:


//--------------------- .text._ZN7cutlass13device_kernelIN5flash19enable_sm80_to_sm89INS1_16FlashAttnFwdSm80INS1_25CollectiveMainloopFwdSm80ILi4ELi1ELb0EN4cute5tupleIJNS5_1CILi128EEENS7_ILi112EEENS7_ILi64EEEEEELi64ENS_6half_tEfNS_4arch4Sm80ELb1ELb0ELb1ELb1ELb0ELb1ELb1ELb0EEENS1_21CollectiveEpilogueFwdINS6_IJS8_SA_S9_EEENS6_IJNS7_ILi1EEESI_SI_EEESC_SE_Li128ELb1ELb1ELb0ELb0EEENS1_19SingleTileSchedulerILb1ELb0ELb1ELi128EEEEEEEEEvNT_6ParamsE --------------------------
	.section	.text._ZN7cutlass13device_kernelIN5flash19enable_sm80_to_sm89INS1_16FlashAttnFwdSm80INS1_25CollectiveMainloopFwdSm80ILi4ELi1ELb0EN4cute5tupleIJNS5_1CILi128EEENS7_ILi112EEENS7_ILi64EEEEEELi64ENS_6half_tEfNS_4arch4Sm80ELb1ELb0ELb1ELb1ELb0ELb1ELb1ELb0EEENS1_21CollectiveEpilogueFwdINS6_IJS8_SA_S9_EEENS6_IJNS7_ILi1EEESI_SI_EEESC_SE_Li128ELb1ELb1ELb0ELb0EEENS1_19SingleTileSchedulerILb1ELb0ELb1ELi128EEEEEEEEEvNT_6ParamsE,"ax",@progbits
	.align	128
.text._ZN7cutlass13device_kernelIN5flash19enable_sm80_to_sm89INS1_16FlashAttnFwdSm80INS1_25CollectiveMainloopFwdSm80ILi4ELi1ELb0EN4cute5tupleIJNS5_1CILi128EEENS7_ILi112EEENS7_ILi64EEEEEELi64ENS_6half_tEfNS_4arch4Sm80ELb1ELb0ELb1ELb1ELb0ELb1ELb1ELb0EEENS1_21CollectiveEpilogueFwdINS6_IJS8_SA_S9_EEENS6_IJNS7_ILi1EEESI_SI_EEESC_SE_Li128ELb1ELb1ELb0ELb0EEENS1_19SingleTileSchedulerILb1ELb0ELb1ELi128EEEEEEEEEvNT_6ParamsE:
        .type           _ZN7cutlass13device_kernelIN5flash19enable_sm80_to_sm89INS1_16FlashAttnFwdSm80INS1_25CollectiveMainloopFwdSm80ILi4ELi1ELb0EN4cute5tupleIJNS5_1CILi128EEENS7_ILi112EEENS7_ILi64EEEEEELi64ENS_6half_tEfNS_4arch4Sm80ELb1ELb0ELb1ELb1ELb0ELb1ELb1ELb0EEENS1_21CollectiveEpilogueFwdINS6_IJS8_SA_S9_EEENS6_IJNS7_ILi1EEESI_SI_EEESC_SE_Li128ELb1ELb1ELb0ELb0EEENS1_19SingleTileSchedulerILb1ELb0ELb1ELi128EEEEEEEEEvNT_6ParamsE,@function
        .size           _ZN7cutlass13device_kernelIN5flash19enable_sm80_to_sm89INS1_16FlashAttnFwdSm80INS1_25CollectiveMainloopFwdSm80ILi4ELi1ELb0EN4cute5tupleIJNS5_1CILi128EEENS7_ILi112EEENS7_ILi64EEEEEELi64ENS_6half_tEfNS_4arch4Sm80ELb1ELb0ELb1ELb1ELb0ELb1ELb1ELb0EEENS1_21CollectiveEpilogueFwdINS6_IJS8_SA_S9_EEENS6_IJNS7_ILi1EEESI_SI_EEESC_SE_Li128ELb1ELb1ELb0ELb0EEENS1_19SingleTileSchedulerILb1ELb0ELb1ELi128EEEEEEEEEvNT_6ParamsE,(.L_x_17 - _ZN7cutlass13device_kernelIN5flash19enable_sm80_to_sm89INS1_16FlashAttnFwdSm80INS1_25CollectiveMainloopFwdSm80ILi4ELi1ELb0EN4cute5tupleIJNS5_1CILi128EEENS7_ILi112EEENS7_ILi64EEEEEELi64ENS_6half_tEfNS_4arch4Sm80ELb1ELb0ELb1ELb1ELb0ELb1ELb1ELb0EEENS1_21CollectiveEpilogueFwdINS6_IJS8_SA_S9_EEENS6_IJNS7_ILi1EEESI_SI_EEESC_SE_Li128ELb1ELb1ELb0ELb0EEENS1_19SingleTileSchedulerILb1ELb0ELb1ELi128EEEEEEEEEvNT_6ParamsE)
        .other          _ZN7cutlass13device_kernelIN5flash19enable_sm80_to_sm89INS1_16FlashAttnFwdSm80INS1_25CollectiveMainloopFwdSm80ILi4ELi1ELb0EN4cute5tupleIJNS5_1CILi128EEENS7_ILi112EEENS7_ILi64EEEEEELi64ENS_6half_tEfNS_4arch4Sm80ELb1ELb0ELb1ELb1ELb0ELb1ELb1ELb0EEENS1_21CollectiveEpilogueFwdINS6_IJS8_SA_S9_EEENS6_IJNS7_ILi1EEESI_SI_EEESC_SE_Li128ELb1ELb1ELb0ELb0EEENS1_19SingleTileSchedulerILb1ELb0ELb1ELi128EEEEEEEEEvNT_6ParamsE,@"STO_CUDA_ENTRY STV_DEFAULT"
_ZN7cutlass13device_kernelIN5flash19enable_sm80_to_sm89INS1_16FlashAttnFwdSm80INS1_25CollectiveMainloopFwdSm80ILi4ELi1ELb0EN4cute5tupleIJNS5_1CILi128EEENS7_ILi112EEENS7_ILi64EEEEEELi64ENS_6half_tEfNS_4arch4Sm80ELb1ELb0ELb1ELb1ELb0ELb1ELb1ELb0EEENS1_21CollectiveEpilogueFwdINS6_IJS8_SA_S9_EEENS6_IJNS7_ILi1EEESI_SI_EEESC_SE_Li128ELb1ELb1ELb0ELb0EEENS1_19SingleTileSchedulerILb1ELb0ELb1ELi128EEEEEEEEEvNT_6ParamsE:
[----:B------:R-:W-:Y:S01]  /*0000*/  LDC R1, c[0x0][0x28] ;  /* 0x00000a00ff017b82 */ /* 0x000fe20000000800 */
[----:B------:R-:W-:Y:S05]  /*0010*/  EXIT ;  /* 0x000000000000794d */ /* 0x000fea0003800000 */
.L_x_8:
        /* <DEDUP_REMOVED lines=14> */
.L_x_17:


//--------------------- .nv.shared.reserved.0     --------------------------
	.section	.nv.shared.reserved.0,"aw",@nobits
	.weak		__nv_reservedSMEM_offset_0_alias
	.size		__nv_reservedSMEM_offset_0_alias, 0, 0
	.other		__nv_reservedSMEM_offset_0_alias,@"STO_CUDA_RESERVED_SHARED STV_DEFAULT"
__nv_reservedSMEM_offset_0_alias:
	.zero		0


//--------------------- .nv.global                --------------------------
	.section	.nv.global,"aw",@nobits
.nv.global:
	.type		_ZN73_INTERNAL_df11ec02_37_flash_fwd_hdim64_fp16_softcap_sm80_cu_60c5005d_36254cute1_E,@object
	.size		_ZN73_INTERNAL_df11ec02_37_flash_fwd_hdim64_fp16_softcap_sm80_cu_60c5005d_36254cute1_E,(_ZN73_INTERNAL_df11ec02_37_flash_fwd_hdim64_fp16_softcap_sm80_cu_60c5005d_36254cuda3std3__45__cpo6cbeginE - _ZN73_INTERNAL_df11ec02_37_flash_fwd_hdim64_fp16_softcap_sm80_cu_60c5005d_36254cute1_E)
_ZN73_INTERNAL_df11ec02_37_flash_fwd_hdim64_fp16_softcap_sm80_cu_60c5005d_36254cute1_E:
	.zero		1
	.type		_ZN73_INTERNAL_df11ec02_37_flash_fwd_hdim64_fp16_softcap_sm80_cu_60c5005d_36254cuda3std3__45__cpo6cbeginE,@object
	.size		_ZN73_INTERNAL_df11ec02_37_flash_fwd_hdim64_fp16_softcap_sm80_cu_60c5005d_36254cuda3std3__45__cpo6cbeginE,(_ZN73_INTERNAL_df11ec02_37_flash_fwd_hdim64_fp16_softcap_sm80_cu_60c5005d_36254cuda3std3__48in_placeE - _ZN73_INTERNAL_df11ec02_37_flash_fwd_hdim64_fp16_softcap_sm80_cu_60c5005d_36254cuda3std3__45__cpo6cbeginE)
_ZN73_INTERNAL_df11ec02_37_flash_fwd_hdim64_fp16_softcap_sm80_cu_60c5005d_36254cuda3std3__45__cpo6cbeginE:
	.zero		1
	.type		_ZN73_INTERNAL_df11ec02_37_flash_fwd_hdim64_fp16_softcap_sm80_cu_60c5005d_36254cuda3std3__48in_placeE,@object
	.size		_ZN73_INTERNAL_df11ec02_37_flash_fwd_hdim64_fp16_softcap_sm80_cu_60c5005d_36254cuda3std3__48in_placeE,(_ZN73_INTERNAL_df11ec02_37_flash_fwd_hdim64_fp16_softcap_sm80_cu_60c5005d_36254cuda3std6ranges3__45__cpo9iter_moveE - _ZN73_INTERNAL_df11ec02_37_flash_fwd_hdim64_fp16_softcap_sm80_cu_60c5005d_36254cuda3std3__48in_placeE)
_ZN73_INTERNAL_df11ec02_37_flash_fwd_hdim64_fp16_softcap_sm80_cu_60c5005d_36254cuda3std3__48in_placeE:
	.zero		1
	.type		_ZN73_INTERNAL_df11ec02_37_flash_fwd_hdim64_fp16_softcap_sm80_cu_60c5005d_36254cuda3std6ranges3__45__cpo9iter_moveE,@object
	.size		_ZN73_INTERNAL_df11ec02_37_flash_fwd_hdim64_fp16_softcap_sm80_cu_60c5005d_36254cuda3std6ranges3__45__cpo9iter_moveE,(_ZN73_INTERNAL_df11ec02_37_flash_fwd_hdim64_fp16_softcap_sm80_cu_60c5005d_36254cuda3std3__45__cpo5beginE - _ZN73_INTERNAL_df11ec02_37_flash_fwd_hdim64_fp16_softcap_sm80_cu_60c5005d_36254cuda3std6ranges3__45__cpo9iter_moveE)
_ZN73_INTERNAL_df11ec02_37_flash_fwd_hdim64_fp16_softcap_sm80_cu_60c5005d_36254cuda3std6ranges3__45__cpo9iter_moveE:
	.zero		1
	.type		_ZN73_INTERNAL_df11ec02_37_flash_fwd_hdim64_fp16_softcap_sm80_cu_60c5005d_36254cuda3std3__45__cpo5beginE,@object
	.size		_ZN73_INTERNAL_df11ec02_37_flash_fwd_hdim64_fp16_softcap_sm80_cu_60c5005d_36254cuda3std3__45__cpo5beginE,(_ZN73_INTERNAL_df11ec02_37_flash_fwd_hdim64_fp16_softcap_sm80_cu_60c5005d_36254cuda3std3__475_GLOBAL__N__df11ec02_37_flash_fwd_hdim64_fp16_softcap_sm80_cu_60c5005d_36256ignoreE - _ZN73_INTERNAL_df11ec02_37_flash_fwd_hdim64_fp16_softcap_sm80_cu_60c5005d_36254cuda3std3__45__cpo5beginE)
_ZN73_INTERNAL_df11ec02_37_flash_fwd_hdim64_fp16_softcap_sm80_cu_60c5005d_36254cuda3std3__45__cpo5beginE:
	.zero		1
	.type		_ZN73_INTERNAL_df11ec02_37_flash_fwd_hdim64_fp16_softcap_sm80_cu_60c5005d_36254cuda3std3__475_GLOBAL__N__df11ec02_37_flash_fwd_hdim64_fp16_softcap_sm80_cu_60c5005d_36256ignoreE,@object
	.size		_ZN73_INTERNAL_df11ec02_37_flash_fwd_hdim64_fp16_softcap_sm80_cu_60c5005d_36254cuda3std3__475_GLOBAL__N__df11ec02_37_flash_fwd_hdim64_fp16_softcap_sm80_cu_60c5005d_36256ignoreE,(_ZN73_INTERNAL_df11ec02_37_flash_fwd_hdim64_fp16_softcap_sm80_cu_60c5005d_36254cute7productE - _ZN73_INTERNAL_df11ec02_37_flash_fwd_hdim64_fp16_softcap_sm80_cu_60c5005d_36254cuda3std3__475_GLOBAL__N__df11ec02_37_flash_fwd_hdim64_fp16_softcap_sm80_cu_60c5005d_36256ignoreE)
_ZN73_INTERNAL_df11ec02_37_flash_fwd_hdim64_fp16_softcap_sm80_cu_60c5005d_36254cuda3std3__475_GLOBAL__N__df11ec02_37_flash_fwd_hdim64_fp16_softcap_sm80_cu_60c5005d_36256ignoreE:
	.zero		1
	.type		_ZN73_INTERNAL_df11ec02_37_flash_fwd_hdim64_fp16_softcap_sm80_cu_60c5005d_36254cute7productE,@object
	.size		_ZN73_INTERNAL_df11ec02_37_flash_fwd_hdim64_fp16_softcap_sm80_cu_60c5005d_36254cute7productE,(_ZN73_INTERNAL_df11ec02_37_flash_fwd_hdim64_fp16_softcap_sm80_cu_60c5005d_36254cuda3std3__45__cpo3endE - _ZN73_INTERNAL_df11ec02_37_flash_fwd_hdim64_fp16_softcap_sm80_cu_60c5005d_36254cute7productE)
_ZN73_INTERNAL_df11ec02_37_flash_fwd_hdim64_fp16_softcap_sm80_cu_60c5005d_36254cute7productE:
	.zero		1
	.type		_ZN73_INTERNAL_df11ec02_37_flash_fwd_hdim64_fp16_softcap_sm80_cu_60c5005d_36254cuda3std3__45__cpo3endE,@object
	.size		_ZN73_INTERNAL_df11ec02_37_flash_fwd_hdim64_fp16_softcap_sm80_cu_60c5005d_36254cuda3std3__45__cpo3endE,(_ZN73_INTERNAL_df11ec02_37_flash_fwd_hdim64_fp16_softcap_sm80_cu_60c5005d_36254cuda3std3__419piecewise_constructE - _ZN73_INTERNAL_df11ec02_37_flash_fwd_hdim64_fp16_softcap_sm80_cu_60c5005d_36254cuda3std3__45__cpo3endE)
_ZN73_INTERNAL_df11ec02_37_flash_fwd_hdim64_fp16_softcap_sm80_cu_60c5005d_36254cuda3std3__45__cpo3endE:
	.zero		1
	.type		_ZN73_INTERNAL_df11ec02_37_flash_fwd_hdim64_fp16_softcap_sm80_cu_60c5005d_36254cuda3std3__419piecewise_constructE,@object
	.size		_ZN73_INTERNAL_df11ec02_37_flash_fwd_hdim64_fp16_softcap_sm80_cu_60c5005d_36254cuda3std3__419piecewise_constructE,(_ZN73_INTERNAL_df11ec02_37_flash_fwd_hdim64_fp16_softcap_sm80_cu_60c5005d_36254cuda3std3__45__cpo4cendE - _ZN73_INTERNAL_df11ec02_37_flash_fwd_hdim64_fp16_softcap_sm80_cu_60c5005d_36254cuda3std3__419piecewise_constructE)
_ZN73_INTERNAL_df11ec02_37_flash_fwd_hdim64_fp16_softcap_sm80_cu_60c5005d_36254cuda3std3__419piecewise_constructE:
	.zero		1
	.type		_ZN73_INTERNAL_df11ec02_37_flash_fwd_hdim64_fp16_softcap_sm80_cu_60c5005d_36254cuda3std3__45__cpo4cendE,@object
	.size		_ZN73_INTERNAL_df11ec02_37_flash_fwd_hdim64_fp16_softcap_sm80_cu_60c5005d_36254cuda3std3__45__cpo4cendE,(_ZN73_INTERNAL_df11ec02_37_flash_fwd_hdim64_fp16_softcap_sm80_cu_60c5005d_36254cuda3std6ranges3__45__cpo4swapE - _ZN73_INTERNAL_df11ec02_37_flash_fwd_hdim64_fp16_softcap_sm80_cu_60c5005d_36254cuda3std3__45__cpo4cendE)
_ZN73_INTERNAL_df11ec02_37_flash_fwd_hdim64_fp16_softcap_sm80_cu_60c5005d_36254cuda3std3__45__cpo4cendE:
	.zero		1
	.type		_ZN73_INTERNAL_df11ec02_37_flash_fwd_hdim64_fp16_softcap_sm80_cu_60c5005d_36254cuda3std6ranges3__45__cpo4swapE,@object
	.size		_ZN73_INTERNAL_df11ec02_37_flash_fwd_hdim64_fp16_softcap_sm80_cu_60c5005d_36254cuda3std6ranges3__45__cpo4swapE,(.L_7 - _ZN73_INTERNAL_df11ec02_37_flash_fwd_hdim64_fp16_softcap_sm80_cu_60c5005d_36254cuda3std6ranges3__45__cpo4swapE)
_ZN73_INTERNAL_df11ec02_37_flash_fwd_hdim64_fp16_softcap_sm80_cu_60c5005d_36254cuda3std6ranges3__45__cpo4swapE:
	.zero		1
.L_7:


//--------------------- .nv.constant0._ZN7cutlass13device_kernelIN5flash19enable_sm80_to_sm89INS1_16FlashAttnFwdSm80INS1_25CollectiveMainloopFwdSm80ILi4ELi1ELb0EN4cute5tupleIJNS5_1CILi128EEENS7_ILi112EEENS7_ILi64EEEEEELi64ENS_6half_tEfNS_4arch4Sm80ELb0ELb0ELb1ELb0ELb0ELb0ELb1ELb0EEENS1_21CollectiveEpilogueFwdINS6_IJS8_SA_S9_EEENS6_IJNS7_ILi1EEESI_SI_EEESC_SE_Li128ELb0ELb1ELb0ELb0EEENS1_19SingleTileSchedulerILb0ELb0ELb1ELi128EEEEEEEEEvNT_6ParamsE --------------------------
	.section	.nv.constant0._ZN7cutlass13device_kernelIN5flash19enable_sm80_to_sm89INS1_16FlashAttnFwdSm80INS1_25CollectiveMainloopFwdSm80ILi4ELi1ELb0EN4cute5tupleIJNS5_1CILi128EEENS7_ILi112EEENS7_ILi64EEEEEELi64ENS_6half_tEfNS_4arch4Sm80ELb0ELb0ELb1ELb0ELb0ELb0ELb1ELb0EEENS1_21CollectiveEpilogueFwdINS6_IJS8_SA_S9_EEENS6_IJNS7_ILi1EEESI_SI_EEESC_SE_Li128ELb0ELb1ELb0ELb0EEENS1_19SingleTileSchedulerILb0ELb0ELb1ELi128EEEEEEEEEvNT_6ParamsE,"a",@progbits
	.sectionflags	@""
	.align	4
.nv.constant0._ZN7cutlass13device_kernelIN5flash19enable_sm80_to_sm89INS1_16FlashAttnFwdSm80INS1_25CollectiveMainloopFwdSm80ILi4ELi1ELb0EN4cute5tupleIJNS5_1CILi128EEENS7_ILi112EEENS7_ILi64EEEEEELi64ENS_6half_tEfNS_4arch4Sm80ELb0ELb0ELb1ELb0ELb0ELb0ELb1ELb0EEENS1_21CollectiveEpilogueFwdINS6_IJS8_SA_S9_EEENS6_IJNS7_ILi1EEESI_SI_EEESC_SE_Li128ELb0ELb1ELb0ELb0EEENS1_19SingleTileSchedulerILb0ELb0ELb1ELi128EEEEEEEEEvNT_6ParamsE:
	.zero		1576


//--------------------- .nv.constant0._ZN7cutlass13device_kernelIN5flash19enable_sm80_to_sm89INS1_16FlashAttnFwdSm80INS1_25CollectiveMainloopFwdSm80ILi4ELi1ELb0EN4cute5tupleIJNS5_1CILi128EEENS7_ILi112EEENS7_ILi64EEEEEELi64ENS_6half_tEfNS_4arch4Sm80ELb0ELb0ELb1ELb1ELb0ELb0ELb1ELb0EEENS1_21CollectiveEpilogueFwdINS6_IJS8_SA_S9_EEENS6_IJNS7_ILi1EEESI_SI_EEESC_SE_Li128ELb1ELb1ELb0ELb0EEENS1_19SingleTileSchedulerILb1ELb0ELb1ELi128EEEEEEEEEvNT_6ParamsE --------------------------
	.section	.nv.constant0._ZN7cutlass13device_kernelIN5flash19enable_sm80_to_sm89INS1_16FlashAttnFwdSm80INS1_25CollectiveMainloopFwdSm80ILi4ELi1ELb0EN4cute5tupleIJNS5_1CILi128EEENS7_ILi112EEENS7_ILi64EEEEEELi64ENS_6half_tEfNS_4arch4Sm80ELb0ELb0ELb1ELb1ELb0ELb0ELb1ELb0EEENS1_21CollectiveEpilogueFwdINS6_IJS8_SA_S9_EEENS6_IJNS7_ILi1EEESI_SI_EEESC_SE_Li128ELb1ELb1ELb0ELb0EEENS1_19SingleTileSchedulerILb1ELb0ELb1ELi128EEEEEEEEEvNT_6ParamsE,"a",@progbits
	.sectionflags	@""
	.align	4
.nv.constant0._ZN7cutlass13device_kernelIN5flash19enable_sm80_to_sm89INS1_16FlashAttnFwdSm80INS1_25CollectiveMainloopFwdSm80ILi4ELi1ELb0EN4cute5tupleIJNS5_1CILi128EEENS7_ILi112EEENS7_ILi64EEEEEELi64ENS_6half_tEfNS_4arch4Sm80ELb0ELb0ELb1ELb1ELb0ELb0ELb1ELb0EEENS1_21CollectiveEpilogueFwdINS6_IJS8_SA_S9_EEENS6_IJNS7_ILi1EEESI_SI_EEESC_SE_Li128ELb1ELb1ELb0ELb0EEENS1_19SingleTileSchedulerILb1ELb0ELb1ELi128EEEEEEEEEvNT_6ParamsE:
	.zero		1576


//--------------------- .nv.constant0._ZN7cutlass13device_kernelIN5flash19enable_sm80_to_sm89INS1_16FlashAttnFwdSm80INS1_25CollectiveMainloopFwdSm80ILi4ELi1ELb0EN4cute5tupleIJNS5_1CILi128EEENS7_ILi112EEENS7_ILi64EEEEEELi64ENS_6half_tEfNS_4arch4Sm80ELb0ELb0ELb1ELb1ELb0ELb1ELb1ELb0EEENS1_21CollectiveEpilogueFwdINS6_IJS8_SA_S9_EEENS6_IJNS7_ILi1EEESI_SI_EEESC_SE_Li128ELb1ELb1ELb0ELb0EEENS1_19SingleTileSchedulerILb1ELb0ELb1ELi128EEEEEEEEEvNT_6ParamsE --------------------------
	.section	.nv.constant0._ZN7cutlass13device_kernelIN5flash19enable_sm80_to_sm89INS1_16FlashAttnFwdSm80INS1_25CollectiveMainloopFwdSm80ILi4ELi1ELb0EN4cute5tupleIJNS5_1CILi128EEENS7_ILi112EEENS7_ILi64EEEEEELi64ENS_6half_tEfNS_4arch4Sm80ELb0ELb0ELb1ELb1ELb0ELb1ELb1ELb0EEENS1_21CollectiveEpilogueFwdINS6_IJS8_SA_S9_EEENS6_IJNS7_ILi1EEESI_SI_EEESC_SE_Li128ELb1ELb1ELb0ELb0EEENS1_19SingleTileSchedulerILb1ELb0ELb1ELi128EEEEEEEEEvNT_6ParamsE,"a",@progbits
	.sectionflags	@""
	.align	4
.nv.constant0._ZN7cutlass13device_kernelIN5flash19enable_sm80_to_sm89INS1_16FlashAttnFwdSm80INS1_25CollectiveMainloopFwdSm80ILi4ELi1ELb0EN4cute5tupleIJNS5_1CILi128EEENS7_ILi112EEENS7_ILi64EEEEEELi64ENS_6half_tEfNS_4arch4Sm80ELb0ELb0ELb1ELb1ELb0ELb1ELb1ELb0EEENS1_21CollectiveEpilogueFwdINS6_IJS8_SA_S9_EEENS6_IJNS7_ILi1EEESI_SI_EEESC_SE_Li128ELb1ELb1ELb0ELb0EEENS1_19SingleTileSchedulerILb1ELb0ELb1ELi128EEEEEEEEEvNT_6ParamsE:
	.zero		1576


//--------------------- .nv.constant0._ZN7cutlass13device_kernelIN5flash19enable_sm80_to_sm89INS1_16FlashAttnFwdSm80INS1_25CollectiveMainloopFwdSm80ILi4ELi1ELb0EN4cute5tupleIJNS5_1CILi128EEENS7_ILi96EEENS7_ILi64EEEEEELi64ENS_6half_tEfNS_4arch4Sm80ELb0ELb1ELb1ELb0ELb0ELb0ELb1ELb0EEENS1_21CollectiveEpilogueFwdINS6_IJS8_SA_S9_EEENS6_IJNS7_ILi1EEESI_SI_EEESC_SE_Li128ELb0ELb1ELb0ELb0EEENS1_19SingleTileSchedulerILb0ELb0ELb1ELi128EEEEEEEEEvNT_6ParamsE --------------------------
	.section	.nv.constant0._ZN7cutlass13device_kernelIN5flash19enable_sm80_to_sm89INS1_16FlashAttnFwdSm80INS1_25CollectiveMainloopFwdSm80ILi4ELi1ELb0EN4cute5tupleIJNS5_1CILi128EEENS7_ILi96EEENS7_ILi64EEEEEELi64ENS_6half_tEfNS_4arch4Sm80ELb0ELb1ELb1ELb0ELb0ELb0ELb1ELb0EEENS1_21CollectiveEpilogueFwdINS6_IJS8_SA_S9_EEENS6_IJNS7_ILi1EEESI_SI_EEESC_SE_Li128ELb0ELb1ELb0ELb0EEENS1_19SingleTileSchedulerILb0ELb0ELb1ELi128EEEEEEEEEvNT_6ParamsE,"a",@progbits
	.sectionflags	@""
	.align	4
.nv.constant0._ZN7cutlass13device_kernelIN5flash19enable_sm80_to_sm89INS1_16FlashAttnFwdSm80INS1_25CollectiveMainloopFwdSm80ILi4ELi1ELb0EN4cute5tupleIJNS5_1CILi128EEENS7_ILi96EEENS7_ILi64EEEEEELi64ENS_6half_tEfNS_4arch4Sm80ELb0ELb1ELb1ELb0ELb0ELb0ELb1ELb0EEENS1_21CollectiveEpilogueFwdINS6_IJS8_SA_S9_EEENS6_IJNS7_ILi1EEESI_SI_EEESC_SE_Li128ELb0ELb1ELb0ELb0EEENS1_19SingleTileSchedulerILb0ELb0ELb1ELi128EEEEEEEEEvNT_6ParamsE:
	.zero		1576


//--------------------- .nv.constant0._ZN7cutlass13device_kernelIN5flash19enable_sm80_to_sm89INS1_16FlashAttnFwdSm80INS1_25CollectiveMainloopFwdSm80ILi4ELi1ELb0EN4cute5tupleIJNS5_1CILi128EEENS7_ILi96EEENS7_ILi64EEEEEELi64ENS_6half_tEfNS_4arch4Sm80ELb0ELb1ELb1ELb1ELb0ELb0ELb1ELb0EEENS1_21CollectiveEpilogueFwdINS6_IJS8_SA_S9_EEENS6_IJNS7_ILi1EEESI_SI_EEESC_SE_Li128ELb1ELb1ELb0ELb0EEENS1_19SingleTileSchedulerILb1ELb0ELb1ELi128EEEEEEEEEvNT_6ParamsE --------------------------
	.section	.nv.constant0._ZN7cutlass13device_kernelIN5flash19enable_sm80_to_sm89INS1_16FlashAttnFwdSm80INS1_25CollectiveMainloopFwdSm80ILi4ELi1ELb0EN4cute5tupleIJNS5_1CILi128EEENS7_ILi96EEENS7_ILi64EEEEEELi64ENS_6half_tEfNS_4arch4Sm80ELb0ELb1ELb1ELb1ELb0ELb0ELb1ELb0EEENS1_21CollectiveEpilogueFwdINS6_IJS8_SA_S9_EEENS6_IJNS7_ILi1EEESI_SI_EEESC_SE_Li128ELb1ELb1ELb0ELb0EEENS1_19SingleTileSchedulerILb1ELb0ELb1ELi128EEEEEEEEEvNT_6ParamsE,"a",@progbits
	.sectionflags	@""
	.align	4
.nv.constant0._ZN7cutlass13device_kernelIN5flash19enable_sm80_to_sm89INS1_16FlashAttnFwdSm80INS1_25CollectiveMainloopFwdSm80ILi4ELi1ELb0EN4cute5tupleIJNS5_1CILi128EEENS7_ILi96EEENS7_ILi64EEEEEELi64ENS_6half_tEfNS_4arch4Sm80ELb0ELb1ELb1ELb1ELb0ELb0ELb1ELb0EEENS1_21CollectiveEpilogueFwdINS6_IJS8_SA_S9_EEENS6_IJNS7_ILi1EEESI_SI_EEESC_SE_Li128ELb1ELb1ELb0ELb0EEENS1_19SingleTileSchedulerILb1ELb0ELb1ELi128EEEEEEEEEvNT_6ParamsE:
	.zero		1576


//--------------------- .nv.constant0._ZN7cutlass13device_kernelIN5flash19enable_sm80_to_sm89INS1_16FlashAttnFwdSm80INS1_25CollectiveMainloopFwdSm80ILi4ELi1ELb0EN4cute5tupleIJNS5_1CILi128EEENS7_ILi96EEENS7_ILi64EEEEEELi64ENS_6half_tEfNS_4arch4Sm80ELb0ELb1ELb1ELb1ELb0ELb1ELb1ELb0EEENS1_21CollectiveEpilogueFwdINS6_IJS8_SA_S9_EEENS6_IJNS7_ILi1EEESI_SI_EEESC_SE_Li128ELb1ELb1ELb0ELb0EEENS1_19SingleTileSchedulerILb1ELb0ELb1ELi128EEEEEEEEEvNT_6ParamsE --------------------------
	.section	.nv.constant0._ZN7cutlass13device_kernelIN5flash19enable_sm80_to_sm89INS1_16FlashAttnFwdSm80INS1_25CollectiveMainloopFwdSm80ILi4ELi1ELb0EN4cute5tupleIJNS5_1CILi128EEENS7_ILi96EEENS7_ILi64EEEEEELi64ENS_6half_tEfNS_4arch4Sm80ELb0ELb1ELb1ELb1ELb0ELb1ELb1ELb0EEENS1_21CollectiveEpilogueFwdINS6_IJS8_SA_S9_EEENS6_IJNS7_ILi1EEESI_SI_EEESC_SE_Li128ELb1ELb1ELb0ELb0EEENS1_19SingleTileSchedulerILb1ELb0ELb1ELi128EEEEEEEEEvNT_6ParamsE,"a",@progbits
	.sectionflags	@""
	.align	4
.nv.constant0._ZN7cutlass13device_kernelIN5flash19enable_sm80_to_sm89INS1_16FlashAttnFwdSm80INS1_25CollectiveMainloopFwdSm80ILi4ELi1ELb0EN4cute5tupleIJNS5_1CILi128EEENS7_ILi96EEENS7_ILi64EEEEEELi64ENS_6half_tEfNS_4arch4Sm80ELb0ELb1ELb1ELb1ELb0ELb1ELb1ELb0EEENS1_21CollectiveEpilogueFwdINS6_IJS8_SA_S9_EEENS6_IJNS7_ILi1EEESI_SI_EEESC_SE_Li128ELb1ELb1ELb0ELb0EEENS1_19SingleTileSchedulerILb1ELb0ELb1ELi128EEEEEEEEEvNT_6ParamsE:
	.zero		1576


//--------------------- .nv.constant0._ZN7cutlass13device_kernelIN5flash19enable_sm80_to_sm89INS1_16FlashAttnFwdSm80INS1_25CollectiveMainloopFwdSm80ILi4ELi1ELb0EN4cute5tupleIJNS5_1CILi128EEENS7_ILi112EEENS7_ILi64EEEEEELi64ENS_6half_tEfNS_4arch4Sm80ELb1ELb0ELb1ELb0ELb0ELb0ELb1ELb0EEENS1_21CollectiveEpilogueFwdINS6_IJS8_SA_S9_EEENS6_IJNS7_ILi1EEESI_SI_EEESC_SE_Li128ELb0ELb1ELb0ELb0EEENS1_30DynamicPersistentTileSchedulerILi128ELi128ELb0ELb1ELb0EEEEEEEEEvNT_6ParamsE --------------------------
	.section	.nv.constant0._ZN7cutlass13device_kernelIN5flash19enable_sm80_to_sm89INS1_16FlashAttnFwdSm80INS1_25CollectiveMainloopFwdSm80ILi4ELi1ELb0EN4cute5tupleIJNS5_1CILi128EEENS7_ILi112EEENS7_ILi64EEEEEELi64ENS_6half_tEfNS_4arch4Sm80ELb1ELb0ELb1ELb0ELb0ELb0ELb1ELb0EEENS1_21CollectiveEpilogueFwdINS6_IJS8_SA_S9_EEENS6_IJNS7_ILi1EEESI_SI_EEESC_SE_Li128ELb0ELb1ELb0ELb0EEENS1_30DynamicPersistentTileSchedulerILi128ELi128ELb0ELb1ELb0EEEEEEEEEvNT_6ParamsE,"a",@progbits
	.sectionflags	@""
	.align	4
.nv.constant0._ZN7cutlass13device_kernelIN5flash19enable_sm80_to_sm89INS1_16FlashAttnFwdSm80INS1_25CollectiveMainloopFwdSm80ILi4ELi1ELb0EN4cute5tupleIJNS5_1CILi128EEENS7_ILi112EEENS7_ILi64EEEEEELi64ENS_6half_tEfNS_4arch4Sm80ELb1ELb0ELb1ELb0ELb0ELb0ELb1ELb0EEENS1_21CollectiveEpilogueFwdINS6_IJS8_SA_S9_EEENS6_IJNS7_ILi1EEESI_SI_EEESC_SE_Li128ELb0ELb1ELb0ELb0EEENS1_30DynamicPersistentTileSchedulerILi128ELi128ELb0ELb1ELb0EEEEEEEEEvNT_6ParamsE:
	.zero		1592


//--------------------- .nv.constant0._ZN7cutlass13device_kernelIN5flash19enable_sm80_to_sm89INS1_16FlashAttnFwdSm80INS1_25CollectiveMainloopFwdSm80ILi4ELi1ELb0EN4cute5tupleIJNS5_1CILi128EEENS7_ILi112EEENS7_ILi64EEEEEELi64ENS_6half_tEfNS_4arch4Sm80ELb1ELb0ELb1ELb1ELb0ELb0ELb1ELb0EEENS1_21CollectiveEpilogueFwdINS6_IJS8_SA_S9_EEENS6_IJNS7_ILi1EEESI_SI_EEESC_SE_Li128ELb1ELb1ELb0ELb0EEENS1_19SingleTileSchedulerILb1ELb0ELb1ELi128EEEEEEEEEvNT_6ParamsE --------------------------
	.section	.nv.constant0._ZN7cutlass13device_kernelIN5flash19enable_sm80_to_sm89INS1_16FlashAttnFwdSm80INS1_25CollectiveMainloopFwdSm80ILi4ELi1ELb0EN4cute5tupleIJNS5_1CILi128EEENS7_ILi112EEENS7_ILi64EEEEEELi64ENS_6half_tEfNS_4arch4Sm80ELb1ELb0ELb1ELb1ELb0ELb0ELb1ELb0EEENS1_21CollectiveEpilogueFwdINS6_IJS8_SA_S9_EEENS6_IJNS7_ILi1EEESI_SI_EEESC_SE_Li128ELb1ELb1ELb0ELb0EEENS1_19SingleTileSchedulerILb1ELb0ELb1ELi128EEEEEEEEEvNT_6ParamsE,"a",@progbits
	.sectionflags	@""
	.align	4
.nv.constant0._ZN7cutlass13device_kernelIN5flash19enable_sm80_to_sm89INS1_16FlashAttnFwdSm80INS1_25CollectiveMainloopFwdSm80ILi4ELi1ELb0EN4cute5tupleIJNS5_1CILi128EEENS7_ILi112EEENS7_ILi64EEEEEELi64ENS_6half_tEfNS_4arch4Sm80ELb1ELb0ELb1ELb1ELb0ELb0ELb1ELb0EEENS1_21CollectiveEpilogueFwdINS6_IJS8_SA_S9_EEENS6_IJNS7_ILi1EEESI_SI_EEESC_SE_Li128ELb1ELb1ELb0ELb0EEENS1_19SingleTileSchedulerILb1ELb0ELb1ELi128EEEEEEEEEvNT_6ParamsE:
	.zero		1576


//--------------------- .nv.constant0._ZN7cutlass13device_kernelIN5flash19enable_sm80_to_sm89INS1_16FlashAttnFwdSm80INS1_25CollectiveMainloopFwdSm80ILi4ELi1ELb0EN4cute5tupleIJNS5_1CILi128EEENS7_ILi112EEENS7_ILi64EEEEEELi64ENS_6half_tEfNS_4arch4Sm80ELb1ELb0ELb1ELb1ELb0ELb1ELb1ELb0EEENS1_21CollectiveEpilogueFwdINS6_IJS8_SA_S9_EEENS6_IJNS7_ILi1EEESI_SI_EEESC_SE_Li128ELb1ELb1ELb0ELb0EEENS1_19SingleTileSchedulerILb1ELb0ELb1ELi128EEEEEEEEEvNT_6ParamsE --------------------------
	.section	.nv.constant0._ZN7cutlass13device_kernelIN5flash19enable_sm80_to_sm89INS1_16FlashAttnFwdSm80INS1_25CollectiveMainloopFwdSm80ILi4ELi1ELb0EN4cute5tupleIJNS5_1CILi128EEENS7_ILi112EEENS7_ILi64EEEEEELi64ENS_6half_tEfNS_4arch4Sm80ELb1ELb0ELb1ELb1ELb0ELb1ELb1ELb0EEENS1_21CollectiveEpilogueFwdINS6_IJS8_SA_S9_EEENS6_IJNS7_ILi1EEESI_SI_EEESC_SE_Li128ELb1ELb1ELb0ELb0EEENS1_19SingleTileSchedulerILb1ELb0ELb1ELi128EEEEEEEEEvNT_6ParamsE,"a",@progbits
	.sectionflags	@""
	.align	4
.nv.constant0._ZN7cutlass13device_kernelIN5flash19enable_sm80_to_sm89INS1_16FlashAttnFwdSm80INS1_25CollectiveMainloopFwdSm80ILi4ELi1ELb0EN4cute5tupleIJNS5_1CILi128EEENS7_ILi112EEENS7_ILi64EEEEEELi64ENS_6half_tEfNS_4arch4Sm80ELb1ELb0ELb1ELb1ELb0ELb1ELb1ELb0EEENS1_21CollectiveEpilogueFwdINS6_IJS8_SA_S9_EEENS6_IJNS7_ILi1EEESI_SI_EEESC_SE_Li128ELb1ELb1ELb0ELb0EEENS1_19SingleTileSchedulerILb1ELb0ELb1ELi128EEEEEEEEEvNT_6ParamsE:
	.zero		1576


//--------------------- SYMBOLS --------------------------

	.type		.nv.reservedSmem.offset0,@object
	.size		.nv.reservedSmem.offset0,0x4
